	.target	sm_90a

	.elftype	@"ET_EXEC"


//--------------------- .note.nv.tkinfo           --------------------------
	.section	.note.nv.tkinfo,"",@"SHT_NOTE"
	.sectionflags	@"SHF_NOTE_NV_TKINFO"
	.tkinfo
        /*0018*/ 	.word	0x00000002
        /*0030*/ 	.string	""
        /*0030*/ 	.string	"ptxas"
        /*0030*/ 	.string	"Cuda compilation tools, release 13.0, V13.0.88"
        /*0030*/ 	.string	"Build cuda_13.0.r13.0/compiler.36424714_0"
        /*0030*/ 	.string	"-arch sm_90a -m 64 "



//--------------------- .note.nv.cuinfo           --------------------------
	.section	.note.nv.cuinfo,"",@"SHT_NOTE"
	.sectionflags	@"SHF_NOTE_NV_CUINFO"
        /*0018*/ 	.short	0x0002
        /*001a*/ 	.short	0x005a
        /*001c*/ 	.short	0x0082
	.zero		2


//--------------------- .nv.info                  --------------------------
	.section	.nv.info,"",@"SHT_CUDA_INFO"
	.align	4


	//----- nvinfo : EIATTR_REGCOUNT
	.align		4
        /*0000*/ 	.byte	0x04, 0x2f
        /*0002*/ 	.short	(.L_15 - .L_14)
	.align		4
.L_14:
        /*0004*/ 	.word	index@(_ZN7cutlass13device_kernelINS_4gemm6kernel13GemmUniversalIN4cute5tupleIJiiiiEEENS1_10collective13CollectiveMmaINS1_34MainloopSm90TmaGmmaWarpSpecializedILi5ENS5_IJNS4_1CILi2EEESB_NSA_ILi1EEEEEENS1_35KernelTmaWarpSpecializedCooperativeEEENS5_IJNSA_ILi128EEENSA_ILi256EEENSA_ILi64EEEEEENS_10bfloat16_tENS5_IJlSC_lEEESK_SL_NS4_8TiledMMAINS4_8MMA_AtomIJNS4_4SM904GMMA28MMA_64x256x16_F32BF16BF16_SSILNSP_5MajorE0ELSR_0ELNSP_7ScaleInE1ELSS_1EEEEEENS4_6LayoutINS5_IJSB_SC_SC_EEENS5_IJSC_NSA_ILi0EEESX_EEEEENS5_IJNS4_10UnderscoreES10_S10_EEEEENS4_23SM90_TMA_LOAD_MULTICASTENS4_14ComposedLayoutINS4_7SwizzleILi3ELi4ELi3EEENS4_18smem_ptr_flag_bitsILi16EEENSV_INS5_IJNSA_ILi8EEESI_EEENS5_IJSI_SC_EEEEEEEvNS4_8identityES13_S1D_vS1E_EENS_8epilogue10collective6detail29Sm90TmaWarpSpecializedAdapterINS1H_15DefaultEpilogueISK_SL_SL_NS1G_6thread17LinearCombinationISK_Li1EffLNS1L_9ScaleType4KindE0ELNS_15FloatRoundStyleE2ESK_EENS1_15EpilogueDefaultEEEEEvvEEEEvNT_6ParamsE)
        /*0008*/ 	.word	0x000000a8


	//----- nvinfo : EIATTR_FRAME_SIZE
	.align		4
.L_15:
        /*000c*/ 	.byte	0x04, 0x11
        /*000e*/ 	.short	(.L_17 - .L_16)
	.align		4
.L_16:
        /*0010*/ 	.word	index@(_ZN7cutlass13device_kernelINS_4gemm6kernel13GemmUniversalIN4cute5tupleIJiiiiEEENS1_10collective13CollectiveMmaINS1_34MainloopSm90TmaGmmaWarpSpecializedILi5ENS5_IJNS4_1CILi2EEESB_NSA_ILi1EEEEEENS1_35KernelTmaWarpSpecializedCooperativeEEENS5_IJNSA_ILi128EEENSA_ILi256EEENSA_ILi64EEEEEENS_10bfloat16_tENS5_IJlSC_lEEESK_SL_NS4_8TiledMMAINS4_8MMA_AtomIJNS4_4SM904GMMA28MMA_64x256x16_F32BF16BF16_SSILNSP_5MajorE0ELSR_0ELNSP_7ScaleInE1ELSS_1EEEEEENS4_6LayoutINS5_IJSB_SC_SC_EEENS5_IJSC_NSA_ILi0EEESX_EEEEENS5_IJNS4_10UnderscoreES10_S10_EEEEENS4_23SM90_TMA_LOAD_MULTICASTENS4_14ComposedLayoutINS4_7SwizzleILi3ELi4ELi3EEENS4_18smem_ptr_flag_bitsILi16EEENSV_INS5_IJNSA_ILi8EEESI_EEENS5_IJSI_SC_EEEEEEEvNS4_8identityES13_S1D_vS1E_EENS_8epilogue10collective6detail29Sm90TmaWarpSpecializedAdapterINS1H_15DefaultEpilogueISK_SL_SL_NS1G_6thread17LinearCombinationISK_Li1EffLNS1L_9ScaleType4KindE0ELNS_15FloatRoundStyleE2ESK_EENS1_15EpilogueDefaultEEEEEvvEEEEvNT_6ParamsE)
        /*0014*/ 	.word	0x00000000


	//----- nvinfo : EIATTR_MIN_STACK_SIZE
	.align		4
.L_17:
        /*0018*/ 	.byte	0x04, 0x12
        /*001a*/ 	.short	(.L_19 - .L_18)
	.align		4
.L_18:
        /*001c*/ 	.word	index@(_ZN7cutlass13device_kernelINS_4gemm6kernel13GemmUniversalIN4cute5tupleIJiiiiEEENS1_10collective13CollectiveMmaINS1_34MainloopSm90TmaGmmaWarpSpecializedILi5ENS5_IJNS4_1CILi2EEESB_NSA_ILi1EEEEEENS1_35KernelTmaWarpSpecializedCooperativeEEENS5_IJNSA_ILi128EEENSA_ILi256EEENSA_ILi64EEEEEENS_10bfloat16_tENS5_IJlSC_lEEESK_SL_NS4_8TiledMMAINS4_8MMA_AtomIJNS4_4SM904GMMA28MMA_64x256x16_F32BF16BF16_SSILNSP_5MajorE0ELSR_0ELNSP_7ScaleInE1ELSS_1EEEEEENS4_6LayoutINS5_IJSB_SC_SC_EEENS5_IJSC_NSA_ILi0EEESX_EEEEENS5_IJNS4_10UnderscoreES10_S10_EEEEENS4_23SM90_TMA_LOAD_MULTICASTENS4_14ComposedLayoutINS4_7SwizzleILi3ELi4ELi3EEENS4_18smem_ptr_flag_bitsILi16EEENSV_INS5_IJNSA_ILi8EEESI_EEENS5_IJSI_SC_EEEEEEEvNS4_8identityES13_S1D_vS1E_EENS_8epilogue10collective6detail29Sm90TmaWarpSpecializedAdapterINS1H_15DefaultEpilogueISK_SL_SL_NS1G_6thread17LinearCombinationISK_Li1EffLNS1L_9ScaleType4KindE0ELNS_15FloatRoundStyleE2ESK_EENS1_15EpilogueDefaultEEEEEvvEEEEvNT_6ParamsE)
        /*0020*/ 	.word	0x00000000
.L_19:


//--------------------- .nv.compat                --------------------------
	.section	.nv.compat,"",@"SHT_CUDA_COMPAT_INFO"
	.align	4
        /*0000*/ 	.byte	0x02, 0x09, 0x01, 0x00, 0x02, 0x02, 0x04, 0x00, 0x02, 0x05, 0x05, 0x00, 0x03, 0x07, 0x01, 0x01
        /*0010*/ 	.byte	0x02, 0x03, 0x01, 0x00, 0x02, 0x06, 0x01, 0x00, 0x04, 0x0b, 0x08, 0x00, 0x00, 0x00, 0x00, 0x00
        /*0020*/ 	.byte	0x00, 0x00, 0x00, 0x00


//--------------------- .nv.info._ZN7cutlass13device_kernelINS_4gemm6kernel13GemmUniversalIN4cute5tupleIJiiiiEEENS1_10collective13CollectiveMmaINS1_34MainloopSm90TmaGmmaWarpSpecializedILi5ENS5_IJNS4_1CILi2EEESB_NSA_ILi1EEEEEENS1_35KernelTmaWarpSpecializedCooperativeEEENS5_IJNSA_ILi128EEENSA_ILi256EEENSA_ILi64EEEEEENS_10bfloat16_tENS5_IJlSC_lEEESK_SL_NS4_8TiledMMAINS4_8MMA_AtomIJNS4_4SM904GMMA28MMA_64x256x16_F32BF16BF16_SSILNSP_5MajorE0ELSR_0ELNSP_7ScaleInE1ELSS_1EEEEEENS4_6LayoutINS5_IJSB_SC_SC_EEENS5_IJSC_NSA_ILi0EEESX_EEEEENS5_IJNS4_10UnderscoreES10_S10_EEEEENS4_23SM90_TMA_LOAD_MULTICASTENS4_14ComposedLayoutINS4_7SwizzleILi3ELi4ELi3EEENS4_18smem_ptr_flag_bitsILi16EEENSV_INS5_IJNSA_ILi8EEESI_EEENS5_IJSI_SC_EEEEEEEvNS4_8identityES13_S1D_vS1E_EENS_8epilogue10collective6detail29Sm90TmaWarpSpecializedAdapterINS1H_15DefaultEpilogueISK_SL_SL_NS1G_6thread17LinearCombinationISK_Li1EffLNS1L_9ScaleType4KindE0ELNS_15FloatRoundStyleE2ESK_EENS1_15EpilogueDefaultEEEEEvvEEEEvNT_6ParamsE --------------------------
	.section	.nv.info._ZN7cutlass13device_kernelINS_4gemm6kernel13GemmUniversalIN4cute5tupleIJiiiiEEENS1_10collective13CollectiveMmaINS1_34MainloopSm90TmaGmmaWarpSpecializedILi5ENS5_IJNS4_1CILi2EEESB_NSA_ILi1EEEEEENS1_35KernelTmaWarpSpecializedCooperativeEEENS5_IJNSA_ILi128EEENSA_ILi256EEENSA_ILi64EEEEEENS_10bfloat16_tENS5_IJlSC_lEEESK_SL_NS4_8TiledMMAINS4_8MMA_AtomIJNS4_4SM904GMMA28MMA_64x256x16_F32BF16BF16_SSILNSP_5MajorE0ELSR_0ELNSP_7ScaleInE1ELSS_1EEEEEENS4_6LayoutINS5_IJSB_SC_SC_EEENS5_IJSC_NSA_ILi0EEESX_EEEEENS5_IJNS4_10UnderscoreES10_S10_EEEEENS4_23SM90_TMA_LOAD_MULTICASTENS4_14ComposedLayoutINS4_7SwizzleILi3ELi4ELi3EEENS4_18smem_ptr_flag_bitsILi16EEENSV_INS5_IJNSA_ILi8EEESI_EEENS5_IJSI_SC_EEEEEEEvNS4_8identityES13_S1D_vS1E_EENS_8epilogue10collective6detail29Sm90TmaWarpSpecializedAdapterINS1H_15DefaultEpilogueISK_SL_SL_NS1G_6thread17LinearCombinationISK_Li1EffLNS1L_9ScaleType4KindE0ELNS_15FloatRoundStyleE2ESK_EENS1_15EpilogueDefaultEEEEEvvEEEEvNT_6ParamsE,"",@"SHT_CUDA_INFO"
	.sectionflags	@""
	.align	4


	//----- nvinfo : EIATTR_CUDA_API_VERSION
	.align		4
        /*0000*/ 	.byte	0x04, 0x37
        /*0002*/ 	.short	(.L_21 - .L_20)
.L_20:
        /*0004*/ 	.word	0x00000082


	//----- nvinfo : EIATTR_KPARAM_INFO
	.align		4
.L_21:
        /*0008*/ 	.byte	0x04, 0x17
        /*000a*/ 	.short	(.L_23 - .L_22)
.L_22:
        /*000c*/ 	.word	0x00000000
        /*0010*/ 	.short	0x0000
        /*0012*/ 	.short	0x0070
        /*0014*/ 	.byte	0x00, 0xf0, 0x01, 0x10


	//----- nvinfo : EIATTR_SPARSE_MMA_MASK
	.align		4
.L_23:
        /*0018*/ 	.byte	0x03, 0x50
        /*001a*/ 	.short	0x0000


	//----- nvinfo : EIATTR_MAXREG_COUNT
	.align		4
        /*001c*/ 	.byte	0x03, 0x1b
        /*001e*/ 	.short	0x00a8


	//----- nvinfo : EIATTR_NUM_BARRIERS
	.align		4
        /*0020*/ 	.byte	0x02, 0x4c
        /*0022*/ 	.byte	0x01
	.zero		1


	//----- nvinfo : EIATTR_EXTERNS
	.align		4
        /*0024*/ 	.byte	0x04, 0x0f
        /*0026*/ 	.short	(.L_25 - .L_24)


	//   ....[0]....
	.align		4
.L_24:
        /*0028*/ 	.word	index@(__assertfail)


	//----- nvinfo : EIATTR_MERCURY_ISA_VERSION
	.align		4
.L_25:
        /*002c*/ 	.byte	0x03, 0x5f
        /*002e*/ 	.short	0x0101


	//----- nvinfo : EIATTR_INT_WARP_WIDE_INSTR_OFFSETS
	.align		4
        /*0030*/ 	.byte	0x04, 0x31
        /*0032*/ 	.short	(.L_27 - .L_26)


	//   ....[0]....
.L_26:
        /*0034*/ 	.word	0x000004a0


	//   ....[1]....
        /*0038*/ 	.word	0x000004d0


	//   ....[2]....
        /*003c*/ 	.word	0x00000690


	//----- nvinfo : EIATTR_COOP_GROUP_MASK_REGIDS
	.align		4
.L_27:
        /*0040*/ 	.byte	0x04, 0x29
        /*0042*/ 	.short	(.L_29 - .L_28)


	//   ....[0]....
.L_28:
        /*0044*/ 	.word	0xffffffff


	//   ....[1]....
        /*0048*/ 	.word	0xffffffff


	//   ....[2]....
        /*004c*/ 	.word	0xffffffff


	//   ....[3]....
        /*0050*/ 	.word	0xffffffff


	//   ....[4]....
        /*0054*/ 	.word	0xffffffff


	//   ....[5]....
        /*0058*/ 	.word	0xffffffff


	//----- nvinfo : EIATTR_COOP_GROUP_INSTR_OFFSETS
	.align		4
.L_29:
        /*005c*/ 	.byte	0x04, 0x28
        /*005e*/ 	.short	(.L_31 - .L_30)


	//   ....[0]....
.L_30:
        /*0060*/ 	.word	0x00000060


	//   ....[1]....
        /*0064*/ 	.word	0x00000070


	//   ....[2]....
        /*0068*/ 	.word	0x00000130


	//   ....[3]....
        /*006c*/ 	.word	0x000002f0


	//   ....[4]....
        /*0070*/ 	.word	0x00000810


	//   ....[5]....
        /*0074*/ 	.word	0x00001260


	//----- nvinfo : EIATTR_REG_RECONFIG
	.align		4
.L_31:
        /*0078*/ 	.byte	0x01, 0x54
	.zero		2


	//----- nvinfo : EIATTR_SYSCALL_OFFSETS
	.align		4
        /*007c*/ 	.byte	0x04, 0x46
        /*007e*/ 	.short	(.L_33 - .L_32)


	//   ....[0]....
.L_32:
        /*0080*/ 	.word	0x00001420


	//----- nvinfo : EIATTR_MBARRIER_INSTR_OFFSETS
	.align		4
.L_33:
        /*0084*/ 	.byte	0x04, 0x39
        /*0086*/ 	.short	(.L_35 - .L_34)


	//   ....[0]....
.L_34:
        /*0088*/ 	.word	0x00000230
        /*008c*/ 	.word	0x000000ff
        /*0090*/ 	.word	0x00000000
        /*0094*/ 	.short	0x0100
        /*0096*/ 	.byte	0x08
	.zero		1


	//   ....[1]....
        /*0098*/ 	.word	0x00000240
        /*009c*/ 	.word	0x000000ff
        /*00a0*/ 	.word	0x00000028
        /*00a4*/ 	.short	0x0100
        /*00a6*/ 	.byte	0x08
	.zero		1


	//   ....[2]....
        /*00a8*/ 	.word	0x00000250
        /*00ac*/ 	.word	0x000000ff
        /*00b0*/ 	.word	0x00000008
        /*00b4*/ 	.short	0x0100
        /*00b6*/ 	.byte	0x08
	.zero		1


	//   ....[3]....
        /*00b8*/ 	.word	0x00000260
        /*00bc*/ 	.word	0x000000ff
        /*00c0*/ 	.word	0x00000030
        /*00c4*/ 	.short	0x0100
        /*00c6*/ 	.byte	0x08
	.zero		1


	//   ....[4]....
        /*00c8*/ 	.word	0x00000270
        /*00cc*/ 	.word	0x000000ff
        /*00d0*/ 	.word	0x00000010
        /*00d4*/ 	.short	0x0100
        /*00d6*/ 	.byte	0x08
	.zero		1


	//   ....[5]....
        /*00d8*/ 	.word	0x00000280
        /*00dc*/ 	.word	0x000000ff
        /*00e0*/ 	.word	0x00000038
        /*00e4*/ 	.short	0x0100
        /*00e6*/ 	.byte	0x08
	.zero		1


	//   ....[6]....
        /*00e8*/ 	.word	0x00000290
        /*00ec*/ 	.word	0x000000ff
        /*00f0*/ 	.word	0x00000018
        /*00f4*/ 	.short	0x0100
        /*00f6*/ 	.byte	0x08
	.zero		1


	//   ....[7]....
        /*00f8*/ 	.word	0x000002a0
        /*00fc*/ 	.word	0x000000ff
        /*0100*/ 	.word	0x00000040
        /*0104*/ 	.short	0x0100
        /*0106*/ 	.byte	0x08
	.zero		1


	//   ....[8]....
        /*0108*/ 	.word	0x000002b0
        /*010c*/ 	.word	0x000000ff
        /*0110*/ 	.word	0x00000020
        /*0114*/ 	.short	0x0100
        /*0116*/ 	.byte	0x08
	.zero		1


	//   ....[9]....
        /*0118*/ 	.word	0x000002c0
        /*011c*/ 	.word	0x000000ff
        /*0120*/ 	.word	0x00000048
        /*0124*/ 	.short	0x0100
        /*0126*/ 	.byte	0x08
	.zero		1


	//   ....[10]....
        /*0128*/ 	.word	0x00000710
        /*012c*/ 	.word	0x000000ff
        /*0130*/ 	.word	0x00000060
        /*0134*/ 	.short	0x0100
        /*0136*/ 	.byte	0x06
	.zero		1


	//   ....[11]....
        /*0138*/ 	.word	0x000007a0
        /*013c*/ 	.word	0x000000ff
        /*0140*/ 	.word	0x00000068
        /*0144*/ 	.short	0x0100
        /*0146*/ 	.byte	0x06
	.zero		1


	//   ....[12]....
        /*0148*/ 	.word	0x000014e0
        /*014c*/ 	.word	0x00000003
        /*0150*/ 	.word	0x00000000
        /*0154*/ 	.short	0x010a
        /*0156*/ 	.byte	0x3f
	.zero		1


	//   ....[13]....
        /*0158*/ 	.word	0x00001520
        /*015c*/ 	.word	0x00000003
        /*0160*/ 	.word	0x00000000
        /*0164*/ 	.short	0x010a
        /*0166*/ 	.byte	0x3f
	.zero		1


	//   ....[14]....
        /*0168*/ 	.word	0x00001920
        /*016c*/ 	.word	0x00000005
        /*0170*/ 	.word	0x00000000
        /*0174*/ 	.short	0x010a
        /*0176*/ 	.byte	0x3f
	.zero		1


	//   ....[15]....
        /*0178*/ 	.word	0x00001960
        /*017c*/ 	.word	0x00000005
        /*0180*/ 	.word	0x00000000
        /*0184*/ 	.short	0x010a
        /*0186*/ 	.byte	0x3f
	.zero		1


	//   ....[16]....
        /*0188*/ 	.word	0x00001bf0
        /*018c*/ 	.word	0x00000005
        /*0190*/ 	.word	0x00000000
        /*0194*/ 	.short	0x0101
        /*0196*/ 	.byte	0x3f
	.zero		1


	//   ....[17]....
        /*0198*/ 	.word	0x00001e10
        /*019c*/ 	.word	0x00000003
        /*01a0*/ 	.word	0x00000000
        /*01a4*/ 	.short	0x0101
        /*01a6*/ 	.byte	0x3f
	.zero		1


	//   ....[18]....
        /*01a8*/ 	.word	0x0000acd0
        /*01ac*/ 	.word	0x0000000e
        /*01b0*/ 	.word	0x00000028
        /*01b4*/ 	.short	0x010a
        /*01b6*/ 	.byte	0x3f
	.zero		1


	//   ....[19]....
        /*01b8*/ 	.word	0x0000b080
        /*01bc*/ 	.word	0x00000006
        /*01c0*/ 	.word	0x00000068
        /*01c4*/ 	.short	0x0101
        /*01c6*/ 	.byte	0x3f
	.zero		1


	//   ....[20]....
        /*01c8*/ 	.word	0x0000b7b0
        /*01cc*/ 	.word	0x00000007
        /*01d0*/ 	.word	0x00000000
        /*01d4*/ 	.short	0x010a
        /*01d6*/ 	.byte	0x3f
	.zero		1


	//   ....[21]....
        /*01d8*/ 	.word	0x0000b830
        /*01dc*/ 	.word	0x00000009
        /*01e0*/ 	.word	0x00000000
        /*01e4*/ 	.short	0x010a
        /*01e6*/ 	.byte	0x3f
	.zero		1


	//   ....[22]....
        /*01e8*/ 	.word	0x0000b8c0
        /*01ec*/ 	.word	0x00000006
        /*01f0*/ 	.word	0x00000000
        /*01f4*/ 	.short	0x010a
        /*01f6*/ 	.byte	0x3f
	.zero		1


	//   ....[23]....
        /*01f8*/ 	.word	0x0000b950
        /*01fc*/ 	.word	0x00000009
        /*0200*/ 	.word	0x00000000
        /*0204*/ 	.short	0x010a
        /*0206*/ 	.byte	0x3f
	.zero		1


	//   ....[24]....
        /*0208*/ 	.word	0x0000b9e0
        /*020c*/ 	.word	0x00000003
        /*0210*/ 	.word	0x00000000
        /*0214*/ 	.short	0x010a
        /*0216*/ 	.byte	0x3f
	.zero		1


	//   ....[25]....
        /*0218*/ 	.word	0x0000ba40
        /*021c*/ 	.word	0x00000003
        /*0220*/ 	.word	0x00000000
        /*0224*/ 	.short	0x010a
        /*0226*/ 	.byte	0x3f
	.zero		1


	//   ....[26]....
        /*0228*/ 	.word	0x0000ba90
        /*022c*/ 	.word	0x00000005
        /*0230*/ 	.word	0x00000000
        /*0234*/ 	.short	0x010a
        /*0236*/ 	.byte	0x3f
	.zero		1


	//   ....[27]....
        /*0238*/ 	.word	0x0000bb60
        /*023c*/ 	.word	0x0000000e
        /*0240*/ 	.word	0x00000028
        /*0244*/ 	.short	0x010a
        /*0246*/ 	.byte	0x3f
	.zero		1


	//   ....[28]....
        /*0248*/ 	.word	0x0000bc30
        /*024c*/ 	.word	0x00000007
        /*0250*/ 	.word	0x00000000
        /*0254*/ 	.short	0x010a
        /*0256*/ 	.byte	0x3f
	.zero		1


	//   ....[29]....
        /*0258*/ 	.word	0x0000bc80
        /*025c*/ 	.word	0x00000009
        /*0260*/ 	.word	0x00000000
        /*0264*/ 	.short	0x010a
        /*0266*/ 	.byte	0x3f
	.zero		1


	//   ....[30]....
        /*0268*/ 	.word	0x0000bcd0
        /*026c*/ 	.word	0x00000006
        /*0270*/ 	.word	0x00000000
        /*0274*/ 	.short	0x010a
        /*0276*/ 	.byte	0x3f
	.zero		1


	//   ....[31]....
        /*0278*/ 	.word	0x0000bd20
        /*027c*/ 	.word	0x00000009
        /*0280*/ 	.word	0x00000000
        /*0284*/ 	.short	0x010a
        /*0286*/ 	.byte	0x3f
	.zero		1


	//----- nvinfo : EIATTR_NUM_MBARRIERS
	.align		4
.L_35:
        /*0288*/ 	.byte	0x03, 0x38
        /*028a*/ 	.short	0x000c


	//----- nvinfo : EIATTR_EXIT_INSTR_OFFSETS
	.align		4
        /*028c*/ 	.byte	0x04, 0x1c
        /*028e*/ 	.short	(.L_37 - .L_36)


	//   ....[0]....
.L_36:
        /*0290*/ 	.word	0x00000970


	//   ....[1]....
        /*0294*/ 	.word	0x00001190


	//   ....[2]....
        /*0298*/ 	.word	0x0000a310


	//   ....[3]....
        /*029c*/ 	.word	0x0000a870


	//   ....[4]....
        /*02a0*/ 	.word	0x0000ba30


	//----- nvinfo : EIATTR_MAX_THREADS
	.align		4
.L_37:
        /*02a4*/ 	.byte	0x04, 0x05
        /*02a6*/ 	.short	(.L_39 - .L_38)
.L_38:
        /*02a8*/ 	.word	0x00000180
        /*02ac*/ 	.word	0x00000001
        /*02b0*/ 	.word	0x00000001


	//----- nvinfo : EIATTR_CRS_STACK_SIZE
	.align		4
.L_39:
        /*02b4*/ 	.byte	0x04, 0x1e
        /*02b6*/ 	.short	(.L_41 - .L_40)
.L_40:
        /*02b8*/ 	.word	0x00000000


	//----- nvinfo : EIATTR_CBANK_PARAM_SIZE
	.align		4
.L_41:
        /*02bc*/ 	.byte	0x03, 0x19
        /*02be*/ 	.short	0x0470


	//----- nvinfo : EIATTR_PARAM_CBANK
	.align		4
        /*02c0*/ 	.byte	0x04, 0x0a
        /*02c2*/ 	.short	(.L_43 - .L_42)
	.align		4
.L_42:
        /*02c4*/ 	.word	index@(.nv.constant0._ZN7cutlass13device_kernelINS_4gemm6kernel13GemmUniversalIN4cute5tupleIJiiiiEEENS1_10collective13CollectiveMmaINS1_34MainloopSm90TmaGmmaWarpSpecializedILi5ENS5_IJNS4_1CILi2EEESB_NSA_ILi1EEEEEENS1_35KernelTmaWarpSpecializedCooperativeEEENS5_IJNSA_ILi128EEENSA_ILi256EEENSA_ILi64EEEEEENS_10bfloat16_tENS5_IJlSC_lEEESK_SL_NS4_8TiledMMAINS4_8MMA_AtomIJNS4_4SM904GMMA28MMA_64x256x16_F32BF16BF16_SSILNSP_5MajorE0ELSR_0ELNSP_7ScaleInE1ELSS_1EEEEEENS4_6LayoutINS5_IJSB_SC_SC_EEENS5_IJSC_NSA_ILi0EEESX_EEEEENS5_IJNS4_10UnderscoreES10_S10_EEEEENS4_23SM90_TMA_LOAD_MULTICASTENS4_14ComposedLayoutINS4_7SwizzleILi3ELi4ELi3EEENS4_18smem_ptr_flag_bitsILi16EEENSV_INS5_IJNSA_ILi8EEESI_EEENS5_IJSI_SC_EEEEEEEvNS4_8identityES13_S1D_vS1E_EENS_8epilogue10collective6detail29Sm90TmaWarpSpecializedAdapterINS1H_15DefaultEpilogueISK_SL_SL_NS1G_6thread17LinearCombinationISK_Li1EffLNS1L_9ScaleType4KindE0ELNS_15FloatRoundStyleE2ESK_EENS1_15EpilogueDefaultEEEEEvvEEEEvNT_6ParamsE)
        /*02c8*/ 	.short	0x0210
        /*02ca*/ 	.short	0x0470


	//----- nvinfo : EIATTR_SW_WAR
	.align		4
.L_43:
        /*02cc*/ 	.byte	0x04, 0x36
        /*02ce*/ 	.short	(.L_45 - .L_44)
.L_44:
        /*02d0*/ 	.word	0x00000008
.L_45:


//--------------------- .nv.callgraph             --------------------------
	.section	.nv.callgraph,"",@"SHT_CUDA_CALLGRAPH"
	.align	4
	.sectionentsize	8
	.align		4
        /*0000*/ 	.word	0x00000000
	.align		4
        /*0004*/ 	.word	0xffffffff
	.align		4
        /*0008*/ 	.word	index@(_ZN7cutlass13device_kernelINS_4gemm6kernel13GemmUniversalIN4cute5tupleIJiiiiEEENS1_10collective13CollectiveMmaINS1_34MainloopSm90TmaGmmaWarpSpecializedILi5ENS5_IJNS4_1CILi2EEESB_NSA_ILi1EEEEEENS1_35KernelTmaWarpSpecializedCooperativeEEENS5_IJNSA_ILi128EEENSA_ILi256EEENSA_ILi64EEEEEENS_10bfloat16_tENS5_IJlSC_lEEESK_SL_NS4_8TiledMMAINS4_8MMA_AtomIJNS4_4SM904GMMA28MMA_64x256x16_F32BF16BF16_SSILNSP_5MajorE0ELSR_0ELNSP_7ScaleInE1ELSS_1EEEEEENS4_6LayoutINS5_IJSB_SC_SC_EEENS5_IJSC_NSA_ILi0EEESX_EEEEENS5_IJNS4_10UnderscoreES10_S10_EEEEENS4_23SM90_TMA_LOAD_MULTICASTENS4_14ComposedLayoutINS4_7SwizzleILi3ELi4ELi3EEENS4_18smem_ptr_flag_bitsILi16EEENSV_INS5_IJNSA_ILi8EEESI_EEENS5_IJSI_SC_EEEEEEEvNS4_8identityES13_S1D_vS1E_EENS_8epilogue10collective6detail29Sm90TmaWarpSpecializedAdapterINS1H_15DefaultEpilogueISK_SL_SL_NS1G_6thread17LinearCombinationISK_Li1EffLNS1L_9ScaleType4KindE0ELNS_15FloatRoundStyleE2ESK_EENS1_15EpilogueDefaultEEEEEvvEEEEvNT_6ParamsE)
	.align		4
        /*000c*/ 	.word	index@(__assertfail)
	.align		4
        /*0010*/ 	.word	0x00000000
	.align		4
        /*0014*/ 	.word	0xfffffffe
	.align		4
        /*0018*/ 	.word	0x00000000
	.align		4
        /*001c*/ 	.word	0xfffffffd
	.align		4
        /*0020*/ 	.word	0x00000000
	.align		4
        /*0024*/ 	.word	0xfffffffc


//--------------------- .nv.constant4             --------------------------
	.section	.nv.constant4,"a",@progbits
	.align	8
	.align		8
.nv.constant4:
        /*0000*/ 	.dword	__assertfail
	.align		8
        /*0008*/ 	.dword	__unnamed_1
	.align		8
        /*0010*/ 	.dword	_ZN39_INTERNAL_5dd672c5_4_k_cu_5e822800_39194cuda3std3__45__cpo5beginE
	.align		8
        /*0018*/ 	.dword	_ZN39_INTERNAL_5dd672c5_4_k_cu_5e822800_39194cuda3std3__45__cpo3endE
	.align		8
        /*0020*/ 	.dword	_ZN39_INTERNAL_5dd672c5_4_k_cu_5e822800_39194cuda3std3__45__cpo6cbeginE
	.align		8
        /*0028*/ 	.dword	_ZN39_INTERNAL_5dd672c5_4_k_cu_5e822800_39194cuda3std3__45__cpo4cendE
	.align		8
        /*0030*/ 	.dword	_ZN39_INTERNAL_5dd672c5_4_k_cu_5e822800_39194cuda3std3__441_GLOBAL__N__5dd672c5_4_k_cu_5e822800_39196ignoreE
	.align		8
        /*0038*/ 	.dword	_ZN39_INTERNAL_5dd672c5_4_k_cu_5e822800_39194cuda3std3__419piecewise_constructE
	.align		8
        /*0040*/ 	.dword	_ZN39_INTERNAL_5dd672c5_4_k_cu_5e822800_39194cuda3std3__48in_placeE
	.align		8
        /*0048*/ 	.dword	_ZN39_INTERNAL_5dd672c5_4_k_cu_5e822800_39194cuda3std6ranges3__45__cpo4swapE
	.align		8
        /*0050*/ 	.dword	_ZN39_INTERNAL_5dd672c5_4_k_cu_5e822800_39194cuda3std6ranges3__45__cpo9iter_moveE
	.align		8
        /*0058*/ 	.dword	_ZN39_INTERNAL_5dd672c5_4_k_cu_5e822800_39194cute7productE
	.align		8
        /*0060*/ 	.dword	_ZN39_INTERNAL_5dd672c5_4_k_cu_5e822800_39194cute1_E
	.align		8
        /*0068*/ 	.dword	$str$22
	.align		8
        /*0070*/ 	.dword	$str$23


//--------------------- .text._ZN7cutlass13device_kernelINS_4gemm6kernel13GemmUniversalIN4cute5tupleIJiiiiEEENS1_10collective13CollectiveMmaINS1_34MainloopSm90TmaGmmaWarpSpecializedILi5ENS5_IJNS4_1CILi2EEESB_NSA_ILi1EEEEEENS1_35KernelTmaWarpSpecializedCooperativeEEENS5_IJNSA_ILi128EEENSA_ILi256EEENSA_ILi64EEEEEENS_10bfloat16_tENS5_IJlSC_lEEESK_SL_NS4_8TiledMMAINS4_8MMA_AtomIJNS4_4SM904GMMA28MMA_64x256x16_F32BF16BF16_SSILNSP_5MajorE0ELSR_0ELNSP_7ScaleInE1ELSS_1EEEEEENS4_6LayoutINS5_IJSB_SC_SC_EEENS5_IJSC_NSA_ILi0EEESX_EEEEENS5_IJNS4_10UnderscoreES10_S10_EEEEENS4_23SM90_TMA_LOAD_MULTICASTENS4_14ComposedLayoutINS4_7SwizzleILi3ELi4ELi3EEENS4_18smem_ptr_flag_bitsILi16EEENSV_INS5_IJNSA_ILi8EEESI_EEENS5_IJSI_SC_EEEEEEEvNS4_8identityES13_S1D_vS1E_EENS_8epilogue10collective6detail29Sm90TmaWarpSpecializedAdapterINS1H_15DefaultEpilogueISK_SL_SL_NS1G_6thread17LinearCombinationISK_Li1EffLNS1L_9ScaleType4KindE0ELNS_15FloatRoundStyleE2ESK_EENS1_15EpilogueDefaultEEEEEvvEEEEvNT_6ParamsE --------------------------
	.section	.text._ZN7cutlass13device_kernelINS_4gemm6kernel13GemmUniversalIN4cute5tupleIJiiiiEEENS1_10collective13CollectiveMmaINS1_34MainloopSm90TmaGmmaWarpSpecializedILi5ENS5_IJNS4_1CILi2EEESB_NSA_ILi1EEEEEENS1_35KernelTmaWarpSpecializedCooperativeEEENS5_IJNSA_ILi128EEENSA_ILi256EEENSA_ILi64EEEEEENS_10bfloat16_tENS5_IJlSC_lEEESK_SL_NS4_8TiledMMAINS4_8MMA_AtomIJNS4_4SM904GMMA28MMA_64x256x16_F32BF16BF16_SSILNSP_5MajorE0ELSR_0ELNSP_7ScaleInE1ELSS_1EEEEEENS4_6LayoutINS5_IJSB_SC_SC_EEENS5_IJSC_NSA_ILi0EEESX_EEEEENS5_IJNS4_10UnderscoreES10_S10_EEEEENS4_23SM90_TMA_LOAD_MULTICASTENS4_14ComposedLayoutINS4_7SwizzleILi3ELi4ELi3EEENS4_18smem_ptr_flag_bitsILi16EEENSV_INS5_IJNSA_ILi8EEESI_EEENS5_IJSI_SC_EEEEEEEvNS4_8identityES13_S1D_vS1E_EENS_8epilogue10collective6detail29Sm90TmaWarpSpecializedAdapterINS1H_15DefaultEpilogueISK_SL_SL_NS1G_6thread17LinearCombinationISK_Li1EffLNS1L_9ScaleType4KindE0ELNS_15FloatRoundStyleE2ESK_EENS1_15EpilogueDefaultEEEEEvvEEEEvNT_6ParamsE,"ax",@progbits
	.align	128
.text._ZN7cutlass13device_kernelINS_4gemm6kernel13GemmUniversalIN4cute5tupleIJiiiiEEENS1_10collective13CollectiveMmaINS1_34MainloopSm90TmaGmmaWarpSpecializedILi5ENS5_IJNS4_1CILi2EEESB_NSA_ILi1EEEEEENS1_35KernelTmaWarpSpecializedCooperativeEEENS5_IJNSA_ILi128EEENSA_ILi256EEENSA_ILi64EEEEEENS_10bfloat16_tENS5_IJlSC_lEEESK_SL_NS4_8TiledMMAINS4_8MMA_AtomIJNS4_4SM904GMMA28MMA_64x256x16_F32BF16BF16_SSILNSP_5MajorE0ELSR_0ELNSP_7ScaleInE1ELSS_1EEEEEENS4_6LayoutINS5_IJSB_SC_SC_EEENS5_IJSC_NSA_ILi0EEESX_EEEEENS5_IJNS4_10UnderscoreES10_S10_EEEEENS4_23SM90_TMA_LOAD_MULTICASTENS4_14ComposedLayoutINS4_7SwizzleILi3ELi4ELi3EEENS4_18smem_ptr_flag_bitsILi16EEENSV_INS5_IJNSA_ILi8EEESI_EEENS5_IJSI_SC_EEEEEEEvNS4_8identityES13_S1D_vS1E_EENS_8epilogue10collective6detail29Sm90TmaWarpSpecializedAdapterINS1H_15DefaultEpilogueISK_SL_SL_NS1G_6thread17LinearCombinationISK_Li1EffLNS1L_9ScaleType4KindE0ELNS_15FloatRoundStyleE2ESK_EENS1_15EpilogueDefaultEEEEEvvEEEEvNT_6ParamsE:
        .type           _ZN7cutlass13device_kernelINS_4gemm6kernel13GemmUniversalIN4cute5tupleIJiiiiEEENS1_10collective13CollectiveMmaINS1_34MainloopSm90TmaGmmaWarpSpecializedILi5ENS5_IJNS4_1CILi2EEESB_NSA_ILi1EEEEEENS1_35KernelTmaWarpSpecializedCooperativeEEENS5_IJNSA_ILi128EEENSA_ILi256EEENSA_ILi64EEEEEENS_10bfloat16_tENS5_IJlSC_lEEESK_SL_NS4_8TiledMMAINS4_8MMA_AtomIJNS4_4SM904GMMA28MMA_64x256x16_F32BF16BF16_SSILNSP_5MajorE0ELSR_0ELNSP_7ScaleInE1ELSS_1EEEEEENS4_6LayoutINS5_IJSB_SC_SC_EEENS5_IJSC_NSA_ILi0EEESX_EEEEENS5_IJNS4_10UnderscoreES10_S10_EEEEENS4_23SM90_TMA_LOAD_MULTICASTENS4_14ComposedLayoutINS4_7SwizzleILi3ELi4ELi3EEENS4_18smem_ptr_flag_bitsILi16EEENSV_INS5_IJNSA_ILi8EEESI_EEENS5_IJSI_SC_EEEEEEEvNS4_8identityES13_S1D_vS1E_EENS_8epilogue10collective6detail29Sm90TmaWarpSpecializedAdapterINS1H_15DefaultEpilogueISK_SL_SL_NS1G_6thread17LinearCombinationISK_Li1EffLNS1L_9ScaleType4KindE0ELNS_15FloatRoundStyleE2ESK_EENS1_15EpilogueDefaultEEEEEvvEEEEvNT_6ParamsE,@function
        .size           _ZN7cutlass13device_kernelINS_4gemm6kernel13GemmUniversalIN4cute5tupleIJiiiiEEENS1_10collective13CollectiveMmaINS1_34MainloopSm90TmaGmmaWarpSpecializedILi5ENS5_IJNS4_1CILi2EEESB_NSA_ILi1EEEEEENS1_35KernelTmaWarpSpecializedCooperativeEEENS5_IJNSA_ILi128EEENSA_ILi256EEENSA_ILi64EEEEEENS_10bfloat16_tENS5_IJlSC_lEEESK_SL_NS4_8TiledMMAINS4_8MMA_AtomIJNS4_4SM904GMMA28MMA_64x256x16_F32BF16BF16_SSILNSP_5MajorE0ELSR_0ELNSP_7ScaleInE1ELSS_1EEEEEENS4_6LayoutINS5_IJSB_SC_SC_EEENS5_IJSC_NSA_ILi0EEESX_EEEEENS5_IJNS4_10UnderscoreES10_S10_EEEEENS4_23SM90_TMA_LOAD_MULTICASTENS4_14ComposedLayoutINS4_7SwizzleILi3ELi4ELi3EEENS4_18smem_ptr_flag_bitsILi16EEENSV_INS5_IJNSA_ILi8EEESI_EEENS5_IJSI_SC_EEEEEEEvNS4_8identityES13_S1D_vS1E_EENS_8epilogue10collective6detail29Sm90TmaWarpSpecializedAdapterINS1H_15DefaultEpilogueISK_SL_SL_NS1G_6thread17LinearCombinationISK_Li1EffLNS1L_9ScaleType4KindE0ELNS_15FloatRoundStyleE2ESK_EENS1_15EpilogueDefaultEEEEEvvEEEEvNT_6ParamsE,(.L_x_329 - _ZN7cutlass13device_kernelINS_4gemm6kernel13GemmUniversalIN4cute5tupleIJiiiiEEENS1_10collective13CollectiveMmaINS1_34MainloopSm90TmaGmmaWarpSpecializedILi5ENS5_IJNS4_1CILi2EEESB_NSA_ILi1EEEEEENS1_35KernelTmaWarpSpecializedCooperativeEEENS5_IJNSA_ILi128EEENSA_ILi256EEENSA_ILi64EEEEEENS_10bfloat16_tENS5_IJlSC_lEEESK_SL_NS4_8TiledMMAINS4_8MMA_AtomIJNS4_4SM904GMMA28MMA_64x256x16_F32BF16BF16_SSILNSP_5MajorE0ELSR_0ELNSP_7ScaleInE1ELSS_1EEEEEENS4_6LayoutINS5_IJSB_SC_SC_EEENS5_IJSC_NSA_ILi0EEESX_EEEEENS5_IJNS4_10UnderscoreES10_S10_EEEEENS4_23SM90_TMA_LOAD_MULTICASTENS4_14ComposedLayoutINS4_7SwizzleILi3ELi4ELi3EEENS4_18smem_ptr_flag_bitsILi16EEENSV_INS5_IJNSA_ILi8EEESI_EEENS5_IJSI_SC_EEEEEEEvNS4_8identityES13_S1D_vS1E_EENS_8epilogue10collective6detail29Sm90TmaWarpSpecializedAdapterINS1H_15DefaultEpilogueISK_SL_SL_NS1G_6thread17LinearCombinationISK_Li1EffLNS1L_9ScaleType4KindE0ELNS_15FloatRoundStyleE2ESK_EENS1_15EpilogueDefaultEEEEEvvEEEEvNT_6ParamsE)
        .other          _ZN7cutlass13device_kernelINS_4gemm6kernel13GemmUniversalIN4cute5tupleIJiiiiEEENS1_10collective13CollectiveMmaINS1_34MainloopSm90TmaGmmaWarpSpecializedILi5ENS5_IJNS4_1CILi2EEESB_NSA_ILi1EEEEEENS1_35KernelTmaWarpSpecializedCooperativeEEENS5_IJNSA_ILi128EEENSA_ILi256EEENSA_ILi64EEEEEENS_10bfloat16_tENS5_IJlSC_lEEESK_SL_NS4_8TiledMMAINS4_8MMA_AtomIJNS4_4SM904GMMA28MMA_64x256x16_F32BF16BF16_SSILNSP_5MajorE0ELSR_0ELNSP_7ScaleInE1ELSS_1EEEEEENS4_6LayoutINS5_IJSB_SC_SC_EEENS5_IJSC_NSA_ILi0EEESX_EEEEENS5_IJNS4_10UnderscoreES10_S10_EEEEENS4_23SM90_TMA_LOAD_MULTICASTENS4_14ComposedLayoutINS4_7SwizzleILi3ELi4ELi3EEENS4_18smem_ptr_flag_bitsILi16EEENSV_INS5_IJNSA_ILi8EEESI_EEENS5_IJSI_SC_EEEEEEEvNS4_8identityES13_S1D_vS1E_EENS_8epilogue10collective6detail29Sm90TmaWarpSpecializedAdapterINS1H_15DefaultEpilogueISK_SL_SL_NS1G_6thread17LinearCombinationISK_Li1EffLNS1L_9ScaleType4KindE0ELNS_15FloatRoundStyleE2ESK_EENS1_15EpilogueDefaultEEEEEvvEEEEvNT_6ParamsE,@"STO_CUDA_ENTRY STV_DEFAULT"
_ZN7cutlass13device_kernelINS_4gemm6kernel13GemmUniversalIN4cute5tupleIJiiiiEEENS1_10collective13CollectiveMmaINS1_34MainloopSm90TmaGmmaWarpSpecializedILi5ENS5_IJNS4_1CILi2EEESB_NSA_ILi1EEEEEENS1_35KernelTmaWarpSpecializedCooperativeEEENS5_IJNSA_ILi128EEENSA_ILi256EEENSA_ILi64EEEEEENS_10bfloat16_tENS5_IJlSC_lEEESK_SL_NS4_8TiledMMAINS4_8MMA_AtomIJNS4_4SM904GMMA28MMA_64x256x16_F32BF16BF16_SSILNSP_5MajorE0ELSR_0ELNSP_7ScaleInE1ELSS_1EEEEEENS4_6LayoutINS5_IJSB_SC_SC_EEENS5_IJSC_NSA_ILi0EEESX_EEEEENS5_IJNS4_10UnderscoreES10_S10_EEEEENS4_23SM90_TMA_LOAD_MULTICASTENS4_14ComposedLayoutINS4_7SwizzleILi3ELi4ELi3EEENS4_18smem_ptr_flag_bitsILi16EEENSV_INS5_IJNSA_ILi8EEESI_EEENS5_IJSI_SC_EEEEEEEvNS4_8identityES13_S1D_vS1E_EENS_8epilogue10collective6detail29Sm90TmaWarpSpecializedAdapterINS1H_15DefaultEpilogueISK_SL_SL_NS1G_6thread17LinearCombinationISK_Li1EffLNS1L_9ScaleType4KindE0ELNS_15FloatRoundStyleE2ESK_EENS1_15EpilogueDefaultEEEEEvvEEEEvNT_6ParamsE:
[----:B------:R-:W0:Y:S01]  /*0000*/  LDC R1, c[0x0][0x28] ;  /* 0x00000a00ff017b82 */ /* 0x000e220000000800 */
[----:B------:R-:W1:Y:S01]  /*0010*/  S2R R18, SR_TID.X ;  /* 0x0000000000127919 */ /* 0x000e620000002100 */
[----:B------:R-:W-:Y:S01]  /*0020*/  ELECT P0, URZ, PT ;  /* 0x00000000003f782f */ /* 0x000fe20003800000 */
[----:B------:R-:W-:Y:S01]  /*0030*/  BSSY B0, `(.L_x_0) ;  /* 0x000000f000007945 */ /* 0x000fe20003800000 */
[--C-:B-1----:R-:W-:Y:S02]  /*0040*/  SHF.R.U32.HI R0, RZ, 0x5, R18.reuse ;  /* 0x00000005ff007819 */ /* 0x102fe40000011612 */
[----:B------:R-:W-:-:S03]  /*0050*/  SHF.R.U32.HI R3, RZ, 0x7, R18 ;  /* 0x00000007ff037819 */ /* 0x000fc60000011612 */
[----:B------:R-:W1:Y:S04]  /*0060*/  SHFL.IDX PT, R2, R0, RZ, 0x1f ;  /* 0x00001fff00027589 */ /* 0x000e6800000e0000 */
[----:B------:R2:W3:Y:S01]  /*0070*/  SHFL.IDX PT, R5, R3, RZ, 0x1f ;  /* 0x00001fff03057589 */ /* 0x0004e200000e0000 */
[----:B-1----:R-:W-:-:S13]  /*0080*/  ISETP.NE.OR P0, PT, R2, RZ, !P0 ;  /* 0x000000ff0200720c */ /* 0x002fda0004705670 */
[----:B0-23--:R-:W-:Y:S05]  /*0090*/  @P0 BRA `(.L_x_1) ;  /* 0x0000000000200947 */ /* 0x00dfea0003800000 */
[----:B------:R-:W-:Y:S02]  /*00a0*/  ULDC.64 UR4, c[0x0][0x198] ;  /* 0x0000660000047ab9 */ /* 0x000fe40000000a00 */
[----:B------:R-:W-:Y:S02]  /*00b0*/  UIADD3 UR6, UP0, UR4, 0xf0, URZ ;  /* 0x000000f004067890 */ /* 0x000fe4000ff1e03f */
[----:B------:R-:W-:Y:S02]  /*00c0*/  UIADD3 UR4, UP1, UR4, 0x1f0, URZ ;  /* 0x000001f004047890 */ /* 0x000fe4000ff3e03f */
[----:B------:R-:W-:Y:S02]  /*00d0*/  UIADD3.X UR7, URZ, UR5, URZ, UP0, !UPT ;  /* 0x000000053f077290 */ /* 0x000fe400087fe43f */
[----:B------:R-:W-:-:S07]  /*00e0*/  UIADD3.X UR5, URZ, UR5, URZ, UP1, !UPT ;  /* 0x000000053f057290 */ /* 0x000fce0008ffe43f */
[----:B------:R0:W-:Y:S02]  /*00f0*/  UTMACCTL.PF [UR6] ;  /* 0x00000000060079b9 */ /* 0x0001e40008040000 */
[----:B------:R0:W-:Y:S02]  /*0100*/  UTMACCTL.PF [UR4] ;  /* 0x00000000040079b9 */ /* 0x0001e40008040000 */
[----:B0-----:R-:W-:Y:S01]  /*0110*/  NOP ;  /* 0x0000000000007918 */ /* 0x001fe20000000000 */
.L_x_1:
[----:B------:R-:W-:Y:S05]  /*0120*/  BSYNC B0 ;  /* 0x0000000000007941 */ /* 0x000fea0003800000 */
.L_x_0:
[----:B------:R-:W0:Y:S02]  /*0130*/  SHFL.IDX PT, R3, R0, RZ, 0x1f ;  /* 0x00001fff00037589 */ /* 0x000e2400000e0000 */
[----:B0-----:R-:W-:-:S13]  /*0140*/  ISETP.NE.AND P0, PT, R3, RZ, PT ;  /* 0x000000ff0300720c */ /* 0x001fda0003f05270 */
[----:B------:R-:W-:Y:S05]  /*0150*/  @P0 BRA `(.L_x_2) ;  /* 0x0000000000600947 */ /* 0x000fea0003800000 */
[----:B------:R-:W0:Y:S01]  /*0160*/  S2UR UR8, SR_CgaCtaId ;  /* 0x00000000000879c3 */ /* 0x000e220000008800 */
[----:B------:R-:W-:Y:S01]  /*0170*/  UMOV UR4, 0x400 ;  /* 0x0000040000047882 */ /* 0x000fe20000000000 */
[----:B------:R-:W-:Y:S01]  /*0180*/  UMOV UR5, 0x1 ;  /* 0x0000000100057882 */ /* 0x000fe20000000000 */
[----:B------:R-:W-:Y:S01]  /*0190*/  UMOV UR6, 0x6 ;  /* 0x0000000600067882 */ /* 0x000fe20000000000 */
[----:B------:R-:W-:Y:S01]  /*01a0*/  ELECT P0, URZ, PT ;  /* 0x00000000003f782f */ /* 0x000fe20003800000 */
[----:B------:R-:W-:-:S04]  /*01b0*/  UIADD3 UR6, -UR6, 0x100000, URZ ;  /* 0x0010000006067890 */ /* 0x000fc8000fffe13f */
[----:B------:R-:W-:Y:S02]  /*01c0*/  USHF.L.U32 UR7, UR6, 0xb, URZ ;  /* 0x0000000b06077899 */ /* 0x000fe4000800063f */
[----:B------:R-:W-:Y:S02]  /*01d0*/  USHF.L.U32 UR6, UR6, 0x1, URZ ;  /* 0x0000000106067899 */ /* 0x000fe4000800063f */
[----:B0-----:R-:W-:Y:S02]  /*01e0*/  ULEA UR8, UR8, UR4, 0x18 ;  /* 0x0000000408087291 */ /* 0x001fe4000f8ec03f */
[----:B------:R-:W-:-:S04]  /*01f0*/  UIADD3 UR4, -UR5, 0x100000, URZ ;  /* 0x0010000005047890 */ /* 0x000fc8000fffe13f */
[----:B------:R-:W-:Y:S02]  /*0200*/  USHF.L.U32 UR5, UR4, 0xb, URZ ;  /* 0x0000000b04057899 */ /* 0x000fe4000800063f */
[----:B------:R-:W-:Y:S01]  /*0210*/  USHF.L.U32 UR4, UR4, 0x1, URZ ;  /* 0x0000000104047899 */ /* 0x000fe2000800063f */
[----:B------:R-:W0:Y:S11]  /*0220*/  FENCE.VIEW.ASYNC.S ;  /* 0x00000000000073c6 */ /* 0x000e360000000000 */
[----:B0-----:R0:W1:Y:S01]  /*0230*/  SYNCS.EXCH.64 URZ, [UR8], UR4 ;  /* 0x00000004083f75b2 */ /* 0x0010620008000100 */
[----:B------:R0:W2:Y:S01]  /*0240*/  SYNCS.EXCH.64 URZ, [UR8+0x28], UR6 ;  /* 0x00002806083f75b2 */ /* 0x0000a20008000100 */
[----:B------:R0:W3:Y:S01]  /*0250*/  SYNCS.EXCH.64 URZ, [UR8+0x8], UR4 ;  /* 0x00000804083f75b2 */ /* 0x0000e20008000100 */
[----:B------:R0:W4:Y:S01]  /*0260*/  SYNCS.EXCH.64 URZ, [UR8+0x30], UR6 ;  /* 0x00003006083f75b2 */ /* 0x0001220008000100 */
[----:B------:R0:W0:Y:S01]  /*0270*/  SYNCS.EXCH.64 URZ, [UR8+0x10], UR4 ;  /* 0x00001004083f75b2 */ /* 0x0000220008000100 */
[----:B------:R0:W0:Y:S01]  /*0280*/  SYNCS.EXCH.64 URZ, [UR8+0x38], UR6 ;  /* 0x00003806083f75b2 */ /* 0x0000220008000100 */
[----:B------:R0:W0:Y:S01]  /*0290*/  SYNCS.EXCH.64 URZ, [UR8+0x18], UR4 ;  /* 0x00001804083f75b2 */ /* 0x0000220008000100 */
[----:B------:R0:W0:Y:S01]  /*02a0*/  SYNCS.EXCH.64 URZ, [UR8+0x40], UR6 ;  /* 0x00004006083f75b2 */ /* 0x0000220008000100 */
[----:B------:R0:W0:Y:S01]  /*02b0*/  SYNCS.EXCH.64 URZ, [UR8+0x20], UR4 ;  /* 0x00002004083f75b2 */ /* 0x0000220008000100 */
[----:B------:R0:W0:Y:S01]  /*02c0*/  SYNCS.EXCH.64 URZ, [UR8+0x48], UR6 ;  /* 0x00004806083f75b2 */ /* 0x0000220008000100 */
[----:B------:R-:W-:Y:S01]  /*02d0*/  NOP ;  /* 0x0000000000007918 */ /* 0x000fe20000000000 */
.L_x_2:
[----:B------:R-:W-:Y:S01]  /*02e0*/  SHF.R.S32.HI R7, RZ, 0x1f, R18 ;  /* 0x0000001fff077819 */ /* 0x000fe20000011412 */
[----:B------:R-:W5:Y:S01]  /*02f0*/  SHFL.IDX PT, R0, R0, RZ, 0x1f ;  /* 0x00001fff00007589 */ /* 0x000f6200000e0000 */
[----:B0-----:R-:W0:Y:S01]  /*0300*/  S2UR UR8, SR_CTAID.X ;  /* 0x00000000000879c3 */ /* 0x001e220000002500 */
[----:B------:R-:W-:Y:S02]  /*0310*/  ELECT P0, URZ, PT ;  /* 0x00000000003f782f */ /* 0x000fe40003800000 */
[----:B------:R-:W-:Y:S01]  /*0320*/  LEA.HI R7, R7, R18, RZ, 0x7 ;  /* 0x0000001207077211 */ /* 0x000fe200078f38ff */
[----:B------:R-:W1:Y:S01]  /*0330*/  S2R R4, SR_CTAID.Y ;  /* 0x0000000000047919 */ /* 0x000e620000002600 */
[----:B------:R-:W-:Y:S01]  /*0340*/  SHF.R.S32.HI R8, RZ, 0x1f, R3 ;  /* 0x0000001fff087819 */ /* 0x000fe20000011403 */
[----:B------:R-:W-:Y:S01]  /*0350*/  ULDC UR4, c[0x0][0x150] ;  /* 0x0000540000047ab9 */ /* 0x000fe20000000800 */
[----:B------:R-:W-:Y:S01]  /*0360*/  LOP3.LUT R7, R7, 0xffffff80, RZ, 0xc0, !PT ;  /* 0xffffff8007077812 */ /* 0x000fe200078ec0ff */
[----:B------:R-:W-:Y:S01]  /*0370*/  NOP ;  /* 0x0000000000007918 */ /* 0x000fe20000000000 */
[----:B------:R-:W-:Y:S01]  /*0380*/  LEA.HI R8, R8, R3, RZ, 0x2 ;  /* 0x0000000308087211 */ /* 0x000fe200078f10ff */
[----:B------:R-:W2:Y:S01]  /*0390*/  LDC R10, c[0x0][0x144] ;  /* 0x00005100ff0a7b82 */ /* 0x000ea20000000800 */
[----:B------:R-:W-:Y:S01]  /*03a0*/  NOP ;  /* 0x0000000000007918 */ /* 0x000fe20000000000 */
[----:B------:R-:W-:Y:S01]  /*03b0*/  IMAD.IADD R6, R18, 0x1, -R7 ;  /* 0x0000000112067824 */ /* 0x000fe200078e0a07 */
[----:B------:R-:W-:Y:S01]  /*03c0*/  LOP3.LUT R8, R8, 0x3ffffffc, RZ, 0xc0, !PT ;  /* 0x3ffffffc08087812 */ /* 0x000fe200078ec0ff */
[----:B------:R-:W-:Y:S01]  /*03d0*/  IMAD.MOV.U32 R22, RZ, RZ, 0x1 ;  /* 0x00000001ff167424 */ /* 0x000fe200078e00ff */
[----:B------:R-:W-:-:S02]  /*03e0*/  ISETP.NE.AND P3, PT, R5, RZ, PT ;  /* 0x000000ff0500720c */ /* 0x000fc40003f65270 */
[----:B------:R-:W-:Y:S01]  /*03f0*/  SHF.R.S32.HI R7, RZ, 0x1f, R6 ;  /* 0x0000001fff077819 */ /* 0x000fe20000011406 */
[----:B------:R-:W-:Y:S01]  /*0400*/  IMAD.IADD R8, R3, 0x1, -R8 ;  /* 0x0000000103087824 */ /* 0x000fe200078e0a08 */
[----:B------:R-:W3:Y:S02]  /*0410*/  LDC R13, c[0x0][0x140] ;  /* 0x00005000ff0d7b82 */ /* 0x000ee40000000800 */
[----:B------:R-:W-:Y:S02]  /*0420*/  LEA.HI R7, R7, R6, RZ, 0x3 ;  /* 0x0000000607077211 */ /* 0x000fe400078f18ff */
[----:B-----5:R-:W-:Y:S02]  /*0430*/  ISETP.NE.OR P0, PT, R0, RZ, !P0 ;  /* 0x000000ff0000720c */ /* 0x020fe40004705670 */
[--C-:B------:R-:W-:Y:S02]  /*0440*/  SHF.R.S32.HI R0, RZ, 0x3, R7.reuse ;  /* 0x00000003ff007819 */ /* 0x100fe40000011407 */
[----:B------:R-:W-:-:S02]  /*0450*/  SHF.R.S32.HI R7, RZ, 0x1f, R7 ;  /* 0x0000001fff077819 */ /* 0x000fc40000011407 */
[----:B0-----:R-:W-:Y:S02]  /*0460*/  I2FP.F32.U32 R9, UR8 ;  /* 0x0000000800097c45 */ /* 0x001fe40008201000 */
[----:B------:R-:W-:-:S03]  /*0470*/  LEA.HI R7, R7, R0, RZ, 0x2 ;  /* 0x0000000007077211 */ /* 0x000fc600078f10ff */
[----:B------:R-:W-:Y:S01]  /*0480*/  FMUL R9, R9, UR4 ;  /* 0x0000000409097c20 */ /* 0x000fe20008400000 */
[----:B------:R-:W-:Y:S01]  /*0490*/  LOP3.LUT R7, R7, 0xfffffffc, RZ, 0xc0, !PT ;  /* 0xfffffffc07077812 */ /* 0x000fe200078ec0ff */
[----:B------:R-:W-:Y:S01]  /*04a0*/  VOTEU.ALL UP0, P0 ;  /* 0x00000000003f7886 */ /* 0x000fe20000000000 */
[----:B-1----:R-:W-:Y:S01]  /*04b0*/  I2FP.F32.U32 R3, R4 ;  /* 0x0000000400037245 */ /* 0x002fe20000201000 */
[----:B------:R-:W-:Y:S01]  /*04c0*/  ULDC UR4, c[0x0][0x154] ;  /* 0x0000550000047ab9 */ /* 0x000fe20000000800 */
[----:B------:R-:W-:Y:S01]  /*04d0*/  VOTEU.ALL UP1, P0 ;  /* 0x00000000003f7886 */ /* 0x000fe20000020000 */
[----:B------:R-:W0:Y:S01]  /*04e0*/  F2I.U32.TRUNC.NTZ R9, R9 ;  /* 0x0000000900097305 */ /* 0x000e22000020f000 */
[----:B------:R-:W-:Y:S01]  /*04f0*/  IMAD.IADD R7, R0, 0x1, -R7 ;  /* 0x0000000100077824 */ /* 0x000fe200078e0a07 */
[----:B------:R-:W1:Y:S01]  /*0500*/  @!UP0 S2UR UR7, SR_CgaCtaId ;  /* 0x00000000000789c3 */ /* 0x000e620000008800 */
[----:B------:R-:W-:Y:S01]  /*0510*/  FMUL R12, R3, UR4 ;  /* 0x00000004030c7c20 */ /* 0x000fe20008400000 */
[----:B------:R-:W-:Y:S01]  /*0520*/  UMOV UR4, 0x20 ;  /* 0x0000002000047882 */ /* 0x000fe20000000000 */
[----:B------:R-:W-:Y:S01]  /*0530*/  IMAD R8, R8, 0x4, R7 ;  /* 0x0000000408087824 */ /* 0x000fe200078e0207 */
[----:B------:R-:W-:Y:S01]  /*0540*/  @!UP0 UMOV UR6, 0x400 ;  /* 0x0000040000068882 */ /* 0x000fe20000000000 */
[----:B------:R-:W-:-:S04]  /*0550*/  @!UP0 UIADD3 UR4, -UR4, 0x100000, URZ ;  /* 0x0010000004048890 */ /* 0x000fc8000fffe13f */
[----:B------:R-:W-:Y:S02]  /*0560*/  @!UP0 USHF.L.U32 UR5, UR4, 0xb, URZ ;  /* 0x0000000b04058899 */ /* 0x000fe4000800063f */
[----:B------:R-:W-:Y:S01]  /*0570*/  @!UP0 USHF.L.U32 UR4, UR4, 0x1, URZ ;  /* 0x0000000104048899 */ /* 0x000fe2000800063f */
[----:B---3--:R-:W-:Y:S01]  /*0580*/  ISETP.EQ.U32.AND P2, PT, R13, 0x1, PT ;  /* 0x000000010d00780c */ /* 0x008fe20003f42070 */
[----:B------:R-:W3:Y:S01]  /*0590*/  F2I.U32.TRUNC.NTZ R12, R12 ;  /* 0x0000000c000c7305 */ /* 0x000ee2000020f000 */
[----:B------:R-:W-:Y:S01]  /*05a0*/  LEA.HI R0, R8, R8, RZ, 0x1 ;  /* 0x0000000808007211 */ /* 0x000fe200078f08ff */
[----:B------:R-:W5:Y:S03]  /*05b0*/  LDC R7, c[0x0][0x148] ;  /* 0x00005200ff077b82 */ /* 0x000f660000000800 */
[----:B------:R-:W-:Y:S01]  /*05c0*/  LOP3.LUT R11, R0, 0xfffffffe, RZ, 0xc0, !PT ;  /* 0xfffffffe000b7812 */ /* 0x000fe200078ec0ff */
[----:B0-----:R-:W-:Y:S01]  /*05d0*/  IMAD.MOV R15, RZ, RZ, -R9 ;  /* 0x000000ffff0f7224 */ /* 0x001fe200078e0a09 */
[----:B------:R-:W-:-:S03]  /*05e0*/  SHF.R.S32.HI R9, RZ, 0x1f, R2 ;  /* 0x0000001fff097819 */ /* 0x000fc60000011402 */
[----:B--2---:R-:W-:Y:S01]  /*05f0*/  IMAD R3, R10, R15, UR8 ;  /* 0x000000080a037e24 */ /* 0x004fe2000f8e020f */
[----:B------:R-:W-:Y:S01]  /*0600*/  LEA.HI R9, R9, R2, RZ, 0x2 ;  /* 0x0000000209097211 */ /* 0x000fe200078f10ff */
[C---:B------:R-:W-:Y:S02]  /*0610*/  IMAD.IADD R0, R8.reuse, 0x1, -R11 ;  /* 0x0000000108007824 */ /* 0x040fe400078e0a0b */
[----:B------:R-:W-:Y:S01]  /*0620*/  IMAD.SHL.U32 R11, R8, 0x4, RZ ;  /* 0x00000004080b7824 */ /* 0x000fe200078e00ff */
[----:B------:R-:W-:Y:S01]  /*0630*/  LOP3.LUT R9, R9, 0xfffffffc, RZ, 0xc0, !PT ;  /* 0xfffffffc09097812 */ /* 0x000fe200078ec0ff */
[----:B---3--:R-:W-:Y:S01]  /*0640*/  IMAD.MOV R21, RZ, RZ, -R12 ;  /* 0x000000ffff157224 */ /* 0x008fe200078e0a0c */
[----:B------:R-:W-:Y:S01]  /*0650*/  ISETP.NE.AND P4, PT, R0, R3, PT ;  /* 0x000000030000720c */ /* 0x000fe20003f85270 */
[----:B-1----:R-:W-:Y:S01]  /*0660*/  @!UP0 ULEA UR6, UR7, UR6, 0x18 ;  /* 0x0000000607068291 */ /* 0x002fe2000f8ec03f */
[----:B------:R-:W-:Y:S01]  /*0670*/  LOP3.LUT R152, R8, 0xc, R11, 0x78, !PT ;  /* 0x0000000c08987812 */ /* 0x000fe200078e780b */
[----:B------:R-:W-:Y:S01]  /*0680*/  IMAD.IADD R0, R2, 0x1, -R9 ;  /* 0x0000000102007824 */ /* 0x000fe200078e0a09 */
[----:B------:R-:W-:Y:S01]  /*0690*/  VOTEU.ALL UP0, P0 ;  /* 0x00000000003f7886 */ /* 0x000fe20000000000 */
[----:B------:R-:W-:Y:S01]  /*06a0*/  LOP3.LUT P0, RZ, R6, 0x7, RZ, 0xc0, !PT ;  /* 0x0000000706ff7812 */ /* 0x000fe2000780c0ff */
[----:B------:R-:W-:-:S02]  /*06b0*/  VIADD R6, R5, 0xffffffff ;  /* 0xffffffff05067836 */ /* 0x000fc40000000000 */
[----:B------:R-:W-:Y:S01]  /*06c0*/  ISETP.NE.AND P1, PT, R0, 0x3, PT ;  /* 0x000000030000780c */ /* 0x000fe20003f25270 */
[----:B-----5:R-:W-:Y:S01]  /*06d0*/  IMAD R9, R7, R21, R4 ;  /* 0x0000001507097224 */ /* 0x020fe200078e0204 */
[----:B------:R-:W-:Y:S02]  /*06e0*/  ISETP.LT.U32.AND P0, PT, R152, 0x4, !P0 ;  /* 0x000000049800780c */ /* 0x000fe40004701070 */
[----:B------:R-:W-:Y:S01]  /*06f0*/  ISETP.EQ.OR P1, PT, R0, RZ, !P1 ;  /* 0x000000ff0000720c */ /* 0x000fe20004f22670 */
[----:B------:R-:W0:Y:S02]  /*0700*/  FENCE.VIEW.ASYNC.S ;  /* 0x00000000000073c6 */ /* 0x000e240000000000 */
[----:B0-----:R0:W1:Y:S01]  /*0710*/  @!UP0 SYNCS.EXCH.64 URZ, [UR6+0x60], UR4 ;  /* 0x00006004063f85b2 */ /* 0x0010620008000100 */
[----:B------:R-:W-:Y:S02]  /*0720*/  @P4 LEA.HI R2, R152, R152, RZ, 0x1 ;  /* 0x0000009898024211 */ /* 0x000fe400078f08ff */
[----:B------:R-:W-:-:S02]  /*0730*/  ISETP.EQ.AND P1, PT, R5, RZ, P1 ;  /* 0x000000ff0500720c */ /* 0x000fc40000f22270 */
[----:B------:R-:W-:Y:S02]  /*0740*/  @P4 SHF.R.S32.HI R2, RZ, 0x1, R2 ;  /* 0x00000001ff024819 */ /* 0x000fe40000011402 */
[----:B------:R-:W-:Y:S02]  /*0750*/  ISETP.GE.U32.AND P6, PT, R6, 0x2, PT ;  /* 0x000000020600780c */ /* 0x000fe40003fc6070 */
[----:B------:R-:W-:Y:S02]  /*0760*/  @P4 ISETP.NE.AND P5, PT, R2, R9, PT ;  /* 0x000000090200420c */ /* 0x000fe40003fa5270 */
[----:B------:R-:W-:Y:S02]  /*0770*/  SEL R9, RZ, 0x1, !P0 ;  /* 0x00000001ff097807 */ /* 0x000fe40004000000 */
[----:B------:R-:W-:Y:S02]  /*0780*/  @P4 SEL R22, RZ, 0x1, P5 ;  /* 0x00000001ff164807 */ /* 0x000fe40002800000 */
[----:B------:R-:W-:Y:S01]  /*0790*/  SEL R19, RZ, 0x1, !P1 ;  /* 0x00000001ff137807 */ /* 0x000fe20004800000 */
[----:B------:R0:W2:Y:S01]  /*07a0*/  @!UP1 SYNCS.EXCH.64 URZ, [UR6+0x68], UR4 ;  /* 0x00006804063f95b2 */ /* 0x0000a20008000100 */
[----:B------:R-:W-:Y:S01]  /*07b0*/  LOP3.LUT R22, R22, R9, RZ, 0xc0, !PT ;  /* 0x0000000916167212 */ /* 0x000fe200078ec0ff */
[----:B------:R-:W-:Y:S01]  /*07c0*/  NOP ;  /* 0x0000000000007918 */ /* 0x000fe20000000000 */
[----:B------:R-:W-:Y:S01]  /*07d0*/  SEL R19, R19, 0x2, P6 ;  /* 0x0000000213137807 */ /* 0x000fe20003000000 */
[----:B------:R-:W-:Y:S06]  /*07e0*/  @!P2 BRA `(.L_x_3) ;  /* 0x000000000008a947 */ /* 0x000fec0003800000 */
[----:B-12-4-:R-:W-:Y:S01]  /*07f0*/  UCGABAR_ARV ;  /* 0x00000000000079c7 */ /* 0x016fe20008000000 */
[----:B------:R-:W-:Y:S05]  /*0800*/  BRA `(.L_x_4) ;  /* 0x0000000000047947 */ /* 0x000fea0003800000 */
.L_x_3:
[----:B-12-4-:R-:W-:Y:S01]  /*0810*/  NOP ;  /* 0x0000000000007918 */ /* 0x016fe20000000000 */
.L_x_4:
[----:B------:R-:W1:Y:S01]  /*0820*/  LDC R2, c[0x0][0x65c] ;  /* 0x00019700ff027b82 */ /* 0x000e620000000800 */
[----:B------:R-:W-:Y:S02]  /*0830*/  IMAD.U32 R8, RZ, RZ, UR8 ;  /* 0x00000008ff087e24 */ /* 0x000fe4000f8e00ff */
[----:B------:R-:W-:Y:S01]  /*0840*/  IMAD.MOV.U32 R9, RZ, RZ, RZ ;  /* 0x000000ffff097224 */ /* 0x000fe200078e00ff */
[----:B-1----:R-:W-:-:S04]  /*0850*/  ISETP.NE.AND P1, PT, R2, 0x1, PT ;  /* 0x000000010200780c */ /* 0x002fc80003f25270 */
[----:B------:R-:W-:-:S09]  /*0860*/  P2R R5, PR, RZ, 0x2 ;  /* 0x00000002ff057803 */ /* 0x000fd20000000000 */
[----:B------:R-:W1:Y:S01]  /*0870*/  @P1 LDC R17, c[0x0][0x10] ;  /* 0x00000400ff111b82 */ /* 0x000e620000000800 */
[----:B------:R-:W-:Y:S02]  /*0880*/  @P1 IMAD.MOV.U32 R5, RZ, RZ, RZ ;  /* 0x000000ffff051224 */ /* 0x000fe400078e00ff */
[----:B------:R-:W-:-:S05]  /*0890*/  @P1 IMAD.MOV.U32 R13, RZ, RZ, RZ ;  /* 0x000000ffff0d1224 */ /* 0x000fca00078e00ff */
[----:B------:R-:W2:Y:S01]  /*08a0*/  @!P1 LDC R11, c[0x0][0xc] ;  /* 0x00000300ff0b9b82 */ /* 0x000ea20000000800 */
[----:B-1----:R-:W-:-:S04]  /*08b0*/  @P1 IMAD.WIDE.U32 R16, R17, UR8, R4 ;  /* 0x0000000811101c25 */ /* 0x002fc8000f8e0004 */
[----:B------:R-:W-:Y:S02]  /*08c0*/  @P1 IMAD.IADD R17, R17, 0x1, R13 ;  /* 0x0000000111111824 */ /* 0x000fe400078e020d */
[----:B--2---:R-:W-:-:S04]  /*08d0*/  @!P1 IMAD.WIDE.U32 R8, R4, R11, R8 ;  /* 0x0000000b04089225 */ /* 0x004fc800078e0008 */
[----:B------:R-:W-:Y:S02]  /*08e0*/  @!P1 IMAD.MOV.U32 R16, RZ, RZ, R8 ;  /* 0x000000ffff109224 */ /* 0x000fe400078e0008 */
[----:B------:R-:W-:Y:S01]  /*08f0*/  @!P1 IMAD.MOV.U32 R17, RZ, RZ, R9 ;  /* 0x000000ffff119224 */ /* 0x000fe200078e0009 */
[----:B------:R-:W-:Y:S06]  /*0900*/  @!P2 BRA `(.L_x_5) ;  /* 0x00000000000ca947 */ /* 0x000fec0003800000 */
[----:B------:R-:W-:Y:S01]  /*0910*/  UCGABAR_WAIT ;  /* 0x0000000000007dc7 */ /* 0x000fe20008000000 */
[----:B------:R-:W-:Y:S01]  /*0920*/  CCTL.IVALL ;  /* 0x00000000ff00798f */ /* 0x000fe20002000000 */
[----:B------:R-:W-:Y:S05]  /*0930*/  BRA `(.L_x_6) ;  /* 0x0000000000047947 */ /* 0x000fea0003800000 */
.L_x_5:
[----:B------:R-:W-:Y:S06]  /*0940*/  BAR.SYNC.DEFER_BLOCKING 0x0 ;  /* 0x0000000000007b1d */ /* 0x000fec0000010000 */
.L_x_6:
[----:B------:R-:W-:Y:S05]  /*0950*/  @!P3 BRA `(.L_x_7) ;  /* 0x000000980070b947 */ /* 0x000fea0003800000 */
[----:B------:R-:W-:-:S13]  /*0960*/  ISETP.GT.U32.AND P0, PT, R6, 0x1, PT ;  /* 0x000000010600780c */ /* 0x000fda0003f04070 */
[----:B0-----:R-:W-:Y:S05]  /*0970*/  @P0 EXIT ;  /* 0x000000000000094d */ /* 0x001fea0003800000 */
[----:B------:R-:W-:Y:S01]  /*0980*/  ULDC.64 UR4, c[0x0][0x650] ;  /* 0x0001940000047ab9 */ /* 0x000fe20000000a00 */
[----:B------:R-:W-:Y:S01]  /*0990*/  PRMT R0, RZ, 0x7610, R0 ;  /* 0x00007610ff007816 */ /* 0x000fe20000000000 */
[----:B------:R-:W-:Y:S01]  /*09a0*/  IMAD.MOV.U32 R154, RZ, RZ, -0x1 ;  /* 0xffffffffff9a7424 */ /* 0x000fe200078e00ff */
[----:B------:R-:W-:Y:S01]  /*09b0*/  ISETP.GE.U32.AND P0, PT, R16, UR4, PT ;  /* 0x0000000410007c0c */ /* 0x000fe2000bf06070 */
[----:B------:R-:W-:Y:S02]  /*09c0*/  IMAD.MOV.U32 R153, RZ, RZ, -0x1 ;  /* 0xffffffffff997424 */ /* 0x000fe400078e00ff */
[----:B------:R-:W-:Y:S01]  /*09d0*/  IMAD.MOV.U32 R23, RZ, RZ, -0x1 ;  /* 0xffffffffff177424 */ /* 0x000fe200078e00ff */
[----:B------:R-:W-:-:S13]  /*09e0*/  ISETP.GE.U32.AND.EX P0, PT, R17, UR5, PT, P0 ;  /* 0x0000000511007c0c */ /* 0x000fda000bf06100 */
[----:B------:R-:W-:Y:S05]  /*09f0*/  @P0 BRA `(.L_x_8) ;  /* 0x00000004002c0947 */ /* 0x000fea0003800000 */
[----:B------:R-:W0:Y:S01]  /*0a00*/  LDC.64 R24, c[0x0][0x628] ;  /* 0x00018a00ff187b82 */ /* 0x000e220000000a00 */
[----:B------:R-:W-:Y:S02]  /*0a10*/  IMAD.MOV.U32 R8, RZ, RZ, R16 ;  /* 0x000000ffff087224 */ /* 0x000fe400078e0010 */
[----:B------:R-:W-:-:S05]  /*0a20*/  IMAD.MOV.U32 R9, RZ, RZ, R17 ;  /* 0x000000ffff097224 */ /* 0x000fca00078e0011 */
[----:B------:R-:W1:Y:S08]  /*0a30*/  LDC R0, c[0x0][0x630] ;  /* 0x00018c00ff007b82 */ /* 0x000e700000000800 */
[----:B------:R-:W2:Y:S01]  /*0a40*/  LDC.64 R26, c[0x0][0x620] ;  /* 0x00018800ff1a7b82 */ /* 0x000ea20000000a00 */
[----:B0-----:R-:W-:-:S04]  /*0a50*/  ISETP.NE.U32.AND P0, PT, R24, RZ, PT ;  /* 0x000000ff1800720c */ /* 0x001fc80003f05070 */
[----:B------:R-:W-:-:S13]  /*0a60*/  ISETP.NE.AND.EX P0, PT, R25, RZ, PT, P0 ;  /* 0x000000ff1900720c */ /* 0x000fda0003f05300 */
[----:B-12---:R-:W-:Y:S05]  /*0a70*/  @!P0 BRA `(.L_x_9) ;  /* 0x0000000000288947 */ /* 0x006fea0003800000 */
[----:B------:R-:W0:Y:S02]  /*0a80*/  LDC R13, c[0x0][0x634] ;  /* 0x00018d00ff0d7b82 */ /* 0x000e240000000800 */
[----:B0-----:R-:W-:-:S05]  /*0a90*/  IADD3 R13, P0, R16, R13, RZ ;  /* 0x0000000d100d7210 */ /* 0x001fca0007f1e0ff */
[----:B------:R-:W-:-:S04]  /*0aa0*/  IMAD.X R15, RZ, RZ, R17, P0 ;  /* 0x000000ffff0f7224 */ /* 0x000fc800000e0611 */
[----:B------:R-:W-:-:S04]  /*0ab0*/  IMAD.WIDE.U32 R8, R15, R24, RZ ;  /* 0x000000180f087225 */ /* 0x000fc800078e00ff */
[----:B------:R-:W-:-:S04]  /*0ac0*/  IMAD.WIDE.U32 R10, P0, R13, R25, R8 ;  /* 0x000000190d0a7225 */ /* 0x000fc80007800008 */
[----:B------:R-:W-:-:S04]  /*0ad0*/  IMAD.WIDE.U32 R8, R13, R24, RZ ;  /* 0x000000180d087225 */ /* 0x000fc800078e00ff */
[----:B------:R-:W-:Y:S01]  /*0ae0*/  IMAD.X R13, RZ, RZ, RZ, P0 ;  /* 0x000000ffff0d7224 */ /* 0x000fe200000e06ff */
[----:B------:R-:W-:Y:S01]  /*0af0*/  IADD3 RZ, P0, R9, R10, RZ ;  /* 0x0000000a09ff7210 */ /* 0x000fe20007f1e0ff */
[----:B------:R-:W-:-:S04]  /*0b00*/  IMAD.MOV.U32 R12, RZ, RZ, R11 ;  /* 0x000000ffff0c7224 */ /* 0x000fc800078e000b */
[----:B------:R-:W-:-:S08]  /*0b10*/  IMAD.WIDE.U32.X R8, R15, R25, R12, P0 ;  /* 0x000000190f087225 */ /* 0x000fd000000e040c */
.L_x_9:
[----:B------:R-:W0:Y:S01]  /*0b20*/  LDC.64 R24, c[0x0][0x640] ;  /* 0x00019000ff187b82 */ /* 0x000e220000000a00 */
[-CC-:B------:R-:W-:Y:S01]  /*0b30*/  SHF.R.U64 R28, R8, R0.reuse, R9.reuse ;  /* 0x00000000081c7219 */ /* 0x180fe20000001209 */
[----:B------:R-:W-:Y:S01]  /*0b40*/  IMAD R30, R7, R21, R4 ;  /* 0x00000015071e7224 */ /* 0x000fe200078e0204 */
[----:B------:R-:W-:Y:S01]  /*0b50*/  SHF.R.U32.HI R0, RZ, R0, R9 ;  /* 0x00000000ff007219 */ /* 0x000fe20000011609 */
[----:B------:R-:W-:Y:S01]  /*0b60*/  IMAD.MOV.U32 R21, RZ, RZ, 0x1 ;  /* 0x00000001ff157424 */ /* 0x000fe200078e00ff */
[----:B------:R-:W-:-:S03]  /*0b70*/  IADD3 R5, P0, RZ, -R28, RZ ;  /* 0x8000001cff057210 */ /* 0x000fc60007f1e0ff */
[----:B------:R-:W1:Y:S02]  /*0b80*/  LDC R6, c[0x0][0x618] ;  /* 0x00018600ff067b82 */ /* 0x000e640000000800 */
[----:B------:R-:W-:-:S04]  /*0b90*/  IMAD.X R9, RZ, RZ, ~R0, P0 ;  /* 0x000000ffff097224 */ /* 0x000fc800000e0e00 */
[-C--:B------:R-:W-:Y:S02]  /*0ba0*/  IMAD R0, R9, R26.reuse, RZ ;  /* 0x0000001a09007224 */ /* 0x080fe400078e02ff */
[----:B------:R-:W2:Y:S01]  /*0bb0*/  LDC R11, c[0x0][0x608] ;  /* 0x00018200ff0b7b82 */ /* 0x000ea20000000800 */
[----:B------:R-:W-:-:S04]  /*0bc0*/  IMAD.WIDE.U32 R8, R5, R26, R16 ;  /* 0x0000001a05087225 */ /* 0x000fc800078e0010 */
[----:B------:R-:W-:-:S03]  /*0bd0*/  IMAD R5, R5, R27, R0 ;  /* 0x0000001b05057224 */ /* 0x000fc600078e0200 */
[----:B------:R-:W3:Y:S01]  /*0be0*/  LDC R12, c[0x0][0x658] ;  /* 0x00019600ff0c7b82 */ /* 0x000ee20000000800 */
[----:B0-----:R-:W-:Y:S01]  /*0bf0*/  ISETP.NE.U32.AND P0, PT, R24, RZ, PT ;  /* 0x000000ff1800720c */ /* 0x001fe20003f05070 */
[----:B------:R-:W-:Y:S02]  /*0c00*/  IMAD.IADD R5, R9, 0x1, R5 ;  /* 0x0000000109057824 */ /* 0x000fe400078e0205 */
[----:B------:R-:W-:Y:S01]  /*0c10*/  IMAD.MOV.U32 R9, RZ, RZ, -0x1 ;  /* 0xffffffffff097424 */ /* 0x000fe200078e00ff */
[----:B------:R-:W-:-:S03]  /*0c20*/  ISETP.NE.AND.EX P0, PT, R25, RZ, PT, P0 ;  /* 0x000000ff1900720c */ /* 0x000fc60003f05300 */
[----:B------:R-:W0:Y:S01]  /*0c30*/  LDC R15, c[0x0][0x600] ;  /* 0x00018000ff0f7b82 */ /* 0x000e220000000800 */
[-CC-:B-1----:R-:W-:Y:S02]  /*0c40*/  SHF.R.U64 R13, R8, R6.reuse, R5.reuse ;  /* 0x00000006080d7219 */ /* 0x182fe40000001205 */
[----:B------:R-:W-:-:S05]  /*0c50*/  SHF.R.U32.HI R0, RZ, R6, R5 ;  /* 0x00000006ff007219 */ /* 0x000fca0000011605 */
[----:B------:R-:W1:Y:S01]  /*0c60*/  LDC R14, c[0x0][0x648] ;  /* 0x00019200ff0e7b82 */ /* 0x000e620000000800 */
[-CC-:B--2---:R-:W-:Y:S02]  /*0c70*/  SHF.R.U64 R27, R13, R11.reuse, R0.reuse ;  /* 0x0000000b0d1b7219 */ /* 0x184fe40000001200 */
[----:B------:R-:W-:-:S05]  /*0c80*/  SHF.R.U32.HI R5, RZ, R11, R0 ;  /* 0x0000000bff057219 */ /* 0x000fca0000011600 */
[----:B------:R-:W2:Y:S01]  /*0c90*/  LDC R20, c[0x0][0x638] ;  /* 0x00018e00ff147b82 */ /* 0x000ea20000000800 */
[-CC-:B---3--:R-:W-:Y:S02]  /*0ca0*/  SHF.R.U64 R26, R27, R12.reuse, R5.reuse ;  /* 0x0000000c1b1a7219 */ /* 0x188fe40000001205 */
[-C--:B------:R-:W-:Y:S02]  /*0cb0*/  SHF.L.U32 R0, R9, R12.reuse, RZ ;  /* 0x0000000c09007219 */ /* 0x080fe400000006ff */
[----:B------:R-:W-:Y:S01]  /*0cc0*/  SHF.R.U32.HI R5, RZ, R12, R5 ;  /* 0x0000000cff057219 */ /* 0x000fe20000011605 */
[----:B------:R-:W-:Y:S01]  /*0cd0*/  IMAD.MOV.U32 R4, RZ, RZ, R26 ;  /* 0x000000ffff047224 */ /* 0x000fe200078e001a */
[----:B------:R-:W-:Y:S01]  /*0ce0*/  LOP3.LUT R10, RZ, R0, RZ, 0x33, !PT ;  /* 0x00000000ff0a7212 */ /* 0x000fe200078e33ff */
[----:B------:R-:W3:Y:S01]  /*0cf0*/  LDC R23, c[0x0][0x610] ;  /* 0x00018400ff177b82 */ /* 0x000ee20000000800 */
[----:B------:R-:W-:Y:S05]  /*0d00*/  @!P0 BRA `(.L_x_10) ;  /* 0x0000000000288947 */ /* 0x000fea0003800000 */
[----:B------:R-:W4:Y:S02]  /*0d10*/  LDC R9, c[0x0][0x64c] ;  /* 0x00019300ff097b82 */ /* 0x000f240000000800 */
[----:B----4-:R-:W-:-:S05]  /*0d20*/  IADD3 R9, P0, R26, R9, RZ ;  /* 0x000000091a097210 */ /* 0x010fca0007f1e0ff */
        /* <DEDUP_REMOVED lines=8> */
.L_x_10:
[----:B-1----:R-:W-:Y:S01]  /*0db0*/  SHF.R.U64 R4, R4, R14, R5 ;  /* 0x0000000e04047219 */ /* 0x002fe20000001205 */
[----:B0-----:R-:W-:Y:S01]  /*0dc0*/  VIADD R6, R15, 0xffffffff ;  /* 0xffffffff0f067836 */ /* 0x001fe20000000000 */
[----:B------:R-:W-:Y:S02]  /*0dd0*/  SHF.L.U32 R0, R21, R12, RZ ;  /* 0x0000000c15007219 */ /* 0x000fe400000006ff */
[----:B------:R-:W-:Y:S01]  /*0de0*/  LOP3.LUT R5, R27, R10, RZ, 0xc0, !PT ;  /* 0x0000000a1b057212 */ /* 0x000fe200078ec0ff */
[----:B------:R-:W-:Y:S01]  /*0df0*/  IMAD.MOV R7, RZ, RZ, -R4 ;  /* 0x000000ffff077224 */ /* 0x000fe200078e0a04 */
[----:B------:R-:W-:Y:S02]  /*0e00*/  SEL R3, R3, R30, !P1 ;  /* 0x0000001e03037207 */ /* 0x000fe40004800000 */
[----:B------:R-:W-:Y:S01]  /*0e10*/  LOP3.LUT R6, R13, R6, RZ, 0xc0, !PT ;  /* 0x000000060d067212 */ /* 0x000fe200078ec0ff */
[----:B------:R-:W-:Y:S02]  /*0e20*/  IMAD R4, R0, R4, R5 ;  /* 0x0000000400047224 */ /* 0x000fe400078e0205 */
[----:B--2---:R-:W-:-:S02]  /*0e30*/  IMAD R0, R7, R20, R26 ;  /* 0x0000001407007224 */ /* 0x004fc400078e021a */
[----:B---3--:R-:W-:Y:S02]  /*0e40*/  IMAD R3, R4, R23, R3 ;  /* 0x0000001704037224 */ /* 0x008fe400078e0203 */
[----:B------:R-:W-:Y:S02]  /*0e50*/  IMAD R154, R0, R15, R6 ;  /* 0x0000000f009a7224 */ /* 0x000fe400078e0206 */
[----:B------:R-:W-:Y:S02]  /*0e60*/  IMAD.MOV.U32 R4, RZ, RZ, 0x1 ;  /* 0x00000001ff047424 */ /* 0x000fe400078e00ff */
[----:B------:R-:W-:Y:S01]  /*0e70*/  IMAD.MOV.U32 R23, RZ, RZ, R28 ;  /* 0x000000ffff177224 */ /* 0x000fe200078e001c */
[----:B------:R-:W-:Y:S02]  /*0e80*/  SEL R153, R154, R3, !P1 ;  /* 0x000000039a997207 */ /* 0x000fe40004800000 */
[----:B------:R-:W-:Y:S02]  /*0e90*/  PRMT R0, R4, 0x7610, R0 ;  /* 0x0000761004007816 */ /* 0x000fe40000000000 */
[----:B------:R-:W-:-:S07]  /*0ea0*/  SEL R154, R3, R154, !P1 ;  /* 0x0000009a039a7207 */ /* 0x000fce0004800000 */
.L_x_8:
[----:B------:R-:W-:-:S08]  /*0eb0*/  NOP ;  /* 0x0000000000007918 */ /* 0x000fd00000000000 */
[----:B------:R-:W0:Y:S02]  /*0ec0*/  USETMAXREG.TRY_ALLOC.CTAPOOL UP0, 0xe8 ;  /* 0x000000e8000079c8 */ /* 0x000e240008000600 */
[----:B0-----:R-:W-:-:S13]  /*0ed0*/  PLOP3.LUT P0, PT, PT, PT, UP0, 0x80, 0x0 ;  /* 0x000000000000781c */ /* 0x001fda0003f0f008 */
[----:B------:R-:W-:Y:S05]  /*0ee0*/  @!P0 BRA `(.L_x_8) ;  /* 0xfffffffc00f08947 */ /* 0x000fea000383ffff */
[----:B------:R-:W-:Y:S01]  /*0ef0*/  ULDC.64 UR4, c[0x0][0x598] ;  /* 0x0001660000047ab9 */ /* 0x000fe20000000a00 */
[----:B------:R-:W-:Y:S01]  /*0f00*/  ULDC.64 UR36, c[0x0][0x208] ;  /* 0x0000820000247ab9 */ /* 0x000fe20000000a00 */
[----:B------:R-:W-:-:S04]  /*0f10*/  ISETP.NE.U32.AND P0, PT, RZ, UR4, PT ;  /* 0x00000004ff007c0c */ /* 0x000fc8000bf05070 */
[----:B------:R-:W-:-:S13]  /*0f20*/  ISETP.NE.AND.EX P0, PT, RZ, UR5, PT, P0 ;  /* 0x00000005ff007c0c */ /* 0x000fda000bf05300 */
[----:B------:R-:W-:Y:S05]  /*0f30*/  @!P0 BRA `(.L_x_11) ;  /* 0x00000000001c8947 */ /* 0x000fea0003800000 */
[----:B------:R-:W0:Y:S02]  /*0f40*/  LDC.64 R4, c[0x0][0x598] ;  /* 0x00016600ff047b82 */ /* 0x000e240000000a00 */
[----:B0-----:R-:W2:Y:S02]  /*0f50*/  LDG.E.64 R4, desc[UR36][R4.64] ;  /* 0x0000002404047981 */ /* 0x001ea4000c1e1b00 */
[----:B--2---:R-:W-:-:S04]  /*0f60*/  ISETP.NE.U32.AND P0, PT, R4, RZ, PT ;  /* 0x000000ff0400720c */ /* 0x004fc80003f05070 */
[----:B------:R-:W-:-:S13]  /*0f70*/  ISETP.NE.AND.EX P0, PT, R5, RZ, PT, P0 ;  /* 0x000000ff0500720c */ /* 0x000fda0003f05300 */
[----:B------:R-:W-:Y:S05]  /*0f80*/  @!P0 BRA `(.L_x_11) ;  /* 0x0000000000088947 */ /* 0x000fea0003800000 */
[----:B------:R0:W5:Y:S01]  /*0f90*/  LD.E R155, desc[UR36][R4.64] ;  /* 0x00000024049b7980 */ /* 0x000162000c101900 */
[----:B------:R-:W-:Y:S05]  /*0fa0*/  BRA `(.L_x_12) ;  /* 0x0000000000247947 */ /* 0x000fea0003800000 */
.L_x_11:
[----:B------:R-:W-:Y:S02]  /*0fb0*/  ULDC.64 UR4, c[0x0][0x588] ;  /* 0x0001620000047ab9 */ /* 0x000fe40000000a00 */
[----:B------:R-:W-:-:S04]  /*0fc0*/  ISETP.NE.U32.AND P0, PT, RZ, UR4, PT ;  /* 0x00000004ff007c0c */ /* 0x000fc8000bf05070 */
[----:B------:R-:W-:-:S13]  /*0fd0*/  ISETP.NE.AND.EX P0, PT, RZ, UR5, PT, P0 ;  /* 0x00000005ff007c0c */ /* 0x000fda000bf05300 */
[----:B------:R-:W-:Y:S05]  /*0fe0*/  @!P0 BRA `(.L_x_13) ;  /* 0x00000000000c8947 */ /* 0x000fea0003800000 */
[----:B------:R-:W0:Y:S02]  /*0ff0*/  LDC.64 R4, c[0x0][0x588] ;  /* 0x00016200ff047b82 */ /* 0x000e240000000a00 */
[----:B0-----:R1:W5:Y:S01]  /*1000*/  LDG.E R155, desc[UR36][R4.64] ;  /* 0x00000024049b7981 */ /* 0x001362000c1e1900 */
[----:B------:R-:W-:Y:S05]  /*1010*/  BRA `(.L_x_12) ;  /* 0x0000000000087947 */ /* 0x000fea0003800000 */
.L_x_13:
[----:B------:R-:W-:Y:S02]  /*1020*/  ULDC UR4, c[0x0][0x580] ;  /* 0x0001600000047ab9 */ /* 0x000fe40000000800 */
[----:B------:R-:W-:-:S07]  /*1030*/  IMAD.U32 R155, RZ, RZ, UR4 ;  /* 0x00000004ff9b7e24 */ /* 0x000fce000f8e00ff */
.L_x_12:
[----:B------:R-:W-:Y:S02]  /*1040*/  ULDC.64 UR4, c[0x0][0x5a0] ;  /* 0x0001680000047ab9 */ /* 0x000fe40000000a00 */
[----:B------:R-:W-:-:S04]  /*1050*/  ISETP.NE.U32.AND P0, PT, RZ, UR4, PT ;  /* 0x00000004ff007c0c */ /* 0x000fc8000bf05070 */
[----:B------:R-:W-:-:S13]  /*1060*/  ISETP.NE.AND.EX P0, PT, RZ, UR5, PT, P0 ;  /* 0x00000005ff007c0c */ /* 0x000fda000bf05300 */
[----:B------:R-:W-:Y:S05]  /*1070*/  @!P0 BRA `(.L_x_14) ;  /* 0x00000000001c8947 */ /* 0x000fea0003800000 */
[----:B01----:R-:W0:Y:S02]  /*1080*/  LDC.64 R4, c[0x0][0x5a0] ;  /* 0x00016800ff047b82 */ /* 0x003e240000000a00 */
[----:B0-----:R-:W2:Y:S02]  /*1090*/  LDG.E.64 R4, desc[UR36][R4.64] ;  /* 0x0000002404047981 */ /* 0x001ea4000c1e1b00 */
[----:B--2---:R-:W-:-:S04]  /*10a0*/  ISETP.NE.U32.AND P0, PT, R4, RZ, PT ;  /* 0x000000ff0400720c */ /* 0x004fc80003f05070 */
[----:B------:R-:W-:-:S13]  /*10b0*/  ISETP.NE.AND.EX P0, PT, R5, RZ, PT, P0 ;  /* 0x000000ff0500720c */ /* 0x000fda0003f05300 */
[----:B------:R-:W-:Y:S05]  /*10c0*/  @!P0 BRA `(.L_x_14) ;  /* 0x0000000000088947 */ /* 0x000fea0003800000 */
[----:B------:R0:W5:Y:S01]  /*10d0*/  LD.E R156, desc[UR36][R4.64] ;  /* 0x00000024049c7980 */ /* 0x000162000c101900 */
[----:B------:R-:W-:Y:S05]  /*10e0*/  BRA `(.L_x_15) ;  /* 0x0000000000247947 */ /* 0x000fea0003800000 */
.L_x_14:
[----:B------:R-:W-:Y:S02]  /*10f0*/  ULDC.64 UR4, c[0x0][0x590] ;  /* 0x0001640000047ab9 */ /* 0x000fe40000000a00 */
[----:B------:R-:W-:-:S04]  /*1100*/  ISETP.NE.U32.AND P0, PT, RZ, UR4, PT ;  /* 0x00000004ff007c0c */ /* 0x000fc8000bf05070 */
[----:B------:R-:W-:-:S13]  /*1110*/  ISETP.NE.AND.EX P0, PT, RZ, UR5, PT, P0 ;  /* 0x00000005ff007c0c */ /* 0x000fda000bf05300 */
[----:B------:R-:W-:Y:S05]  /*1120*/  @!P0 BRA `(.L_x_16) ;  /* 0x00000000000c8947 */ /* 0x000fea0003800000 */
[----:B------:R-:W2:Y:S02]  /*1130*/  LDC.64 R156, c[0x0][0x590] ;  /* 0x00016400ff9c7b82 */ /* 0x000ea40000000a00 */
[----:B--2---:R2:W5:Y:S01]  /*1140*/  LDG.E R156, desc[UR36][R156.64] ;  /* 0x000000249c9c7981 */ /* 0x004562000c1e1900 */
[----:B------:R-:W-:Y:S05]  /*1150*/  BRA `(.L_x_15) ;  /* 0x0000000000087947 */ /* 0x000fea0003800000 */
.L_x_16:
[----:B------:R-:W-:Y:S02]  /*1160*/  ULDC UR4, c[0x0][0x584] ;  /* 0x0001610000047ab9 */ /* 0x000fe40000000800 */
[----:B------:R-:W-:-:S07]  /*1170*/  IMAD.U32 R156, RZ, RZ, UR4 ;  /* 0x00000004ff9c7e24 */ /* 0x000fce000f8e00ff */
.L_x_15:
[----:B------:R-:W-:-:S13]  /*1180*/  LOP3.LUT P0, RZ, R0, 0xff, RZ, 0xc0, !PT ;  /* 0x000000ff00ff7812 */ /* 0x000fda000780c0ff */
[----:B------:R-:W-:Y:S05]  /*1190*/  @!P0 EXIT ;  /* 0x000000000000894d */ /* 0x000fea0003800000 */
[----:B------:R-:W-:Y:S01]  /*11a0*/  ULDC UR4, c[0x0][0x28c] ;  /* 0x0000a30000047ab9 */ /* 0x000fe20000000800 */
[----:B--2---:R-:W-:Y:S01]  /*11b0*/  LOP3.LUT R157, R19, 0x1, RZ, 0xfc, !PT ;  /* 0x00000001139d7812 */ /* 0x004fe200078efcff */
[----:B------:R-:W-:Y:S01]  /*11c0*/  UIADD3 UR4, UR4, 0x3f, URZ ;  /* 0x0000003f04047890 */ /* 0x000fe2000fffe03f */
[----:B------:R-:W-:Y:S01]  /*11d0*/  UMOV UR38, URZ ;  /* 0x0000003f00267c82 */ /* 0x000fe20008000000 */
[----:B------:R-:W-:Y:S02]  /*11e0*/  UMOV UR39, URZ ;  /* 0x0000003f00277c82 */ /* 0x000fe40008000000 */
[----:B------:R-:W-:-:S04]  /*11f0*/  USHF.R.S32.HI UR5, URZ, 0x1f, UR4 ;  /* 0x0000001f3f057899 */ /* 0x000fc80008011404 */
[----:B------:R-:W-:-:S04]  /*1200*/  ULEA.HI UR5, UR5, UR4, URZ, 0x6 ;  /* 0x0000000405057291 */ /* 0x000fc8000f8f303f */
[----:B------:R-:W-:-:S12]  /*1210*/  USHF.R.S32.HI UR40, URZ, 0x6, UR5 ;  /* 0x000000063f287899 */ /* 0x000fd80008011405 */
.L_x_292:
[----:B------:R-:W-:Y:S01]  /*1220*/  LOP3.LUT R0, R18, 0x80, RZ, 0xc0, !PT ;  /* 0x0000008012007812 */ /* 0x000fe200078ec0ff */
[----:B--2---:R-:W2:Y:S01]  /*1230*/  S2UR UR7, SR_CgaCtaId ;  /* 0x00000000000779c3 */ /* 0x004ea20000008800 */
[----:B------:R-:W-:Y:S02]  /*1240*/  UMOV UR6, 0x400 ;  /* 0x0000040000067882 */ /* 0x000fe40000000000 */
[----:B------:R-:W-:-:S06]  /*1250*/  SHF.R.U32.HI R0, RZ, 0x7, R0 ;  /* 0x00000007ff007819 */ /* 0x000fcc0000011600 */
[----:B---3--:R-:W3:Y:S01]  /*1260*/  SHFL.IDX PT, R0, R0, RZ, 0x1f ;  /* 0x00001fff00007589 */ /* 0x008ee200000e0000 */
[----:B--2---:R-:W-:Y:S01]  /*1270*/  ULEA UR6, UR7, UR6, 0x18 ;  /* 0x0000000607067291 */ /* 0x004fe2000f8ec03f */
[----:B---3--:R-:W-:-:S13]  /*1280*/  R2UR UR4, R0 ;  /* 0x00000000000472ca */ /* 0x008fda00000e0000 */
[----:B------:R-:W-:-:S04]  /*1290*/  ULEA.HI UR5, UR4, UR4, URZ, 0x1 ;  /* 0x0000000404057291 */ /* 0x000fc8000f8f083f */
[----:B------:R-:W-:-:S04]  /*12a0*/  ULOP3.LUT UR5, UR5, 0x7fffe, URZ, 0xc0, !UPT ;  /* 0x0007fffe05057892 */ /* 0x000fc8000f8ec03f */
[----:B------:R-:W-:-:S03]  /*12b0*/  UIADD3 UR5, UR4, -UR5, URZ ;  /* 0x8000000504057290 */ /* 0x000fc6000fffe03f */
[----:B------:R-:W-:Y:S01]  /*12c0*/  ULDC UR4, c[0x0][0x28c] ;  /* 0x0000a30000047ab9 */ /* 0x000fe20000000800 */
[----:B------:R-:W-:Y:S01]  /*12d0*/  ULEA UR5, UR5, UR6, 0xd ;  /* 0x0000000605057291 */ /* 0x000fe2000f8e683f */
[----:B------:R-:W-:-:S03]  /*12e0*/  ISETP.LT.AND P0, PT, RZ, UR4, PT ;  /* 0x00000004ff007c0c */ /* 0x000fc6000bf01270 */
[----:B------:R-:W-:-:S04]  /*12f0*/  UIADD3 UR5, UR5, 0x100, URZ ;  /* 0x0000010005057890 */ /* 0x000fc8000fffe03f */
[----:B------:R-:W-:-:S04]  /*1300*/  USHF.R.U32.HI UR5, URZ, 0x4, UR5 ;  /* 0x000000043f057899 */ /* 0x000fc80008011605 */
[----:B------:R-:W-:Y:S02]  /*1310*/  ULOP3.LUT UR41, UR5, 0x3fff, URZ, 0xc0, !UPT ;  /* 0x00003fff05297892 */ /* 0x000fe4000f8ec03f */
[----:B-1--45:R-:W-:Y:S10]  /*1320*/  @P0 BRA `(.L_x_17) ;  /* 0x0000000000400947 */ /* 0x032ff40003800000 */
[----:B------:R-:W-:Y:S01]  /*1330*/  MOV R0, 0x0 ;  /* 0x0000000000007802 */ /* 0x000fe20000000f00 */
[----:B------:R-:W-:Y:S01]  /*1340*/  ULDC.64 UR4, c[0x4][0x68] ;  /* 0x01001a0000047ab9 */ /* 0x000fe20000000a00 */
[----:B------:R-:W-:Y:S01]  /*1350*/  ULDC.64 UR6, c[0x4][0x8] ;  /* 0x0100020000067ab9 */ /* 0x000fe20000000a00 */
[----:B01----:R-:W-:Y:S01]  /*1360*/  IMAD.U32 R4, RZ, RZ, UR4 ;  /* 0x00000004ff047e24 */ /* 0x003fe2000f8e00ff */
[----:B------:R0:W1:Y:S01]  /*1370*/  LDC.64 R14, c[0x4][R0] ;  /* 0x01000000000e7b82 */ /* 0x0000620000000a00 */
[----:B------:R-:W-:Y:S01]  /*1380*/  IMAD.U32 R5, RZ, RZ, UR5 ;  /* 0x00000005ff057e24 */ /* 0x000fe2000f8e00ff */
[----:B------:R-:W-:Y:S01]  /*1390*/  ULDC.64 UR4, c[0x4][0x70] ;  /* 0x01001c0000047ab9 */ /* 0x000fe20000000a00 */
[----:B------:R-:W-:Y:S02]  /*13a0*/  IMAD.U32 R10, RZ, RZ, UR6 ;  /* 0x00000006ff0a7e24 */ /* 0x000fe4000f8e00ff */
[----:B------:R-:W-:Y:S02]  /*13b0*/  IMAD.U32 R6, RZ, RZ, UR4 ;  /* 0x00000004ff067e24 */ /* 0x000fe4000f8e00ff */
[----:B------:R-:W-:-:S02]  /*13c0*/  IMAD.U32 R7, RZ, RZ, UR5 ;  /* 0x00000005ff077e24 */ /* 0x000fc4000f8e00ff */
[----:B------:R-:W-:Y:S02]  /*13d0*/  IMAD.U32 R11, RZ, RZ, UR7 ;  /* 0x00000007ff0b7e24 */ /* 0x000fe4000f8e00ff */
[----:B------:R-:W-:Y:S02]  /*13e0*/  IMAD.MOV.U32 R8, RZ, RZ, 0x1e1 ;  /* 0x000001e1ff087424 */ /* 0x000fe400078e00ff */
[----:B------:R-:W-:Y:S02]  /*13f0*/  IMAD.MOV.U32 R12, RZ, RZ, 0x1 ;  /* 0x00000001ff0c7424 */ /* 0x000fe400078e00ff */
[----:B0-----:R-:W-:-:S07]  /*1400*/  IMAD.MOV.U32 R13, RZ, RZ, RZ ;  /* 0x000000ffff0d7224 */ /* 0x001fce00078e00ff */
[----:B------:R-:W-:-:S07]  /*1410*/  LEPC R20, `(.L_x_17) ;  /* 0x000000001014794e */ /* 0x000fce0000000000 */
[----:B-1---5:R-:W-:Y:S05]  /*1420*/  CALL.ABS.NOINC R14 ;  /* 0x000000000e007343 */ /* 0x022fea0003c00000 */
.L_x_17:
[----:B------:R-:W-:-:S13]  /*1430*/  ISETP.NE.AND P0, PT, R157, 0x3, PT ;  /* 0x000000039d00780c */ /* 0x000fda0003f05270 */
[----:B------:R-:W-:Y:S05]  /*1440*/  @!P0 BRA `(.L_x_18) ;  /* 0x0000000000048947 */ /* 0x000fea0003800000 */
[----:B------:R-:W-:Y:S01]  /*1450*/  BPT.TRAP 0x1 ;  /* 0x000000040000795c */ /* 0x000fe20000300000 */
.L_x_18:
[----:B------:R-:W2:Y:S01]  /*1460*/  S2UR UR5, SR_CgaCtaId ;  /* 0x00000000000579c3 */ /* 0x000ea20000008800 */
[----:B------:R-:W-:Y:S01]  /*1470*/  UMOV UR4, 0x400 ;  /* 0x0000040000047882 */ /* 0x000fe20000000000 */
[----:B------:R-:W-:Y:S02]  /*1480*/  IMAD.U32 R0, RZ, RZ, UR38 ;  /* 0x00000026ff007e24 */ /* 0x000fe4000f8e00ff */
[----:B------:R-:W-:-:S03]  /*1490*/  IMAD.U32 R3, RZ, RZ, UR39 ;  /* 0x00000027ff037e24 */ /* 0x000fc6000f8e00ff */
[----:B------:R-:W-:Y:S01]  /*14a0*/  SHF.L.U32 R0, R0, 0x1f, RZ ;  /* 0x0000001f00007819 */ /* 0x000fe200000006ff */
[----:B--2---:R-:W-:-:S06]  /*14b0*/  ULEA UR4, UR5, UR4, 0x18 ;  /* 0x0000000405047291 */ /* 0x004fcc000f8ec03f */
[----:B------:R-:W-:-:S04]  /*14c0*/  IMAD.U32 R6, RZ, RZ, UR4 ;  /* 0x00000004ff067e24 */ /* 0x000fc8000f8e00ff */
[----:B------:R-:W-:-:S04]  /*14d0*/  IMAD R3, R3, 0x8, R6 ;  /* 0x0000000803037824 */ /* 0x000fc800078e0206 */
[----:B------:R2:W3:Y:S01]  /*14e0*/  SYNCS.PHASECHK.TRANS64.TRYWAIT P1, [R3+URZ], R0 ;  /* 0x00000000030075a7 */ /* 0x0004e2000802017f */
[----:B------:R-:W-:Y:S05]  /*14f0*/  @!P0 BRA `(.L_x_19) ;  /* 0x0000000000048947 */ /* 0x000fea0003800000 */
[----:B------:R-:W-:Y:S01]  /*1500*/  BPT.TRAP 0x1 ;  /* 0x000000040000795c */ /* 0x000fe20000300000 */
.L_x_19:
[----:B---3--:R-:W-:Y:S05]  /*1510*/  @P1 BRA `(.L_x_20) ;  /* 0x0000000000081947 */ /* 0x008fea0003800000 */
[----:B------:R-:W3:Y:S02]  /*1520*/  SYNCS.PHASECHK.TRANS64.TRYWAIT P1, [R3+URZ], R0 ;  /* 0x00000000030075a7 */ /* 0x000ee4000802017f */
[----:B---3--:R-:W-:Y:S05]  /*1530*/  @!P1 BRA `(.L_x_21) ;  /* 0x000000a400409947 */ /* 0x008fea0003800000 */
.L_x_20:
[----:B------:R-:W-:-:S04]  /*1540*/  UISETP.LT.AND UP0, UPT, UR40, 0x1, UPT ;  /* 0x000000012800788c */ /* 0x000fc8000bf01270 */
[----:B------:R-:W-:-:S06]  /*1550*/  USEL UR4, UR40, 0x1, UP0 ;  /* 0x0000000128047887 */ /* 0x000fcc0008000000 */
[----:B--23--:R-:W-:Y:S01]  /*1560*/  IMAD.U32 R0, RZ, RZ, UR4 ;  /* 0x00000004ff007e24 */ /* 0x00cfe2000f8e00ff */
[----:B------:R-:W-:Y:S05]  /*1570*/  WARPSYNC.ALL ;  /* 0x0000000000007948 */ /* 0x000fea0003800000 */
[----:B------:R-:W-:-:S04]  /*1580*/  IADD3 R0, -R0, UR40, RZ ;  /* 0x0000002800007c10 */ /* 0x000fc8000fffe1ff */
[----:B------:R-:W-:Y:S02]  /*1590*/  ISETP.GE.AND P1, PT, R0, 0x1, PT ;  /* 0x000000010000780c */ /* 0x000fe40003f26270 */
[----:B------:R-:W-:Y:S01]  /*15a0*/  R2UR UR4, R6 ;  /* 0x00000000060472ca */ /* 0x000fe200000e0000 */
[----:B------:R-:W-:Y:S01]  /*15b0*/  WARPGROUP.ARRIVE ;  /* 0x00000000000079c5 */ /* 0x000fe20000000000 */
[----:B------:R-:W-:Y:S01]  /*15c0*/  UMOV UR9, 0x40000040 ;  /* 0x4000004000097882 */ /* 0x000fe20000000000 */
[----:B------:R-:W-:-:S10]  /*15d0*/  UMOV UR11, 0x40000040 ;  /* 0x40000040000b7882 */ /* 0x000fd40000000000 */
[----:B------:R-:W-:-:S04]  /*15e0*/  UIADD3 UR4, UR4, 0x14100, URZ ;  /* 0x0001410004047890 */ /* 0x000fc8000fffe03f */
[----:B------:R-:W-:-:S04]  /*15f0*/  USHF.R.U32.HI UR4, URZ, 0x4, UR4 ;  /* 0x000000043f047899 */ /* 0x000fc80008011604 */
[----:B------:R-:W-:Y:S02]  /*1600*/  ULOP3.LUT UR5, UR4, 0x3fff, URZ, 0xc0, !UPT ;  /* 0x00003fff04057892 */ /* 0x000fe4000f8ec03f */
[----:B------:R-:W-:Y:S02]  /*1610*/  ULOP3.LUT UR4, UR41, 0x10000, URZ, 0xfc, !UPT ;  /* 0x0001000029047892 */ /* 0x000fe4000f8efc3f */
[----:B------:R-:W-:Y:S02]  /*1620*/  ULOP3.LUT UR5, UR5, 0x10000, URZ, 0xfc, !UPT ;  /* 0x0001000005057892 */ /* 0x000fe4000f8efc3f */
[----:B------:R-:W-:Y:S02]  /*1630*/  ULEA UR6, UR39, UR4, 0xa ;  /* 0x0000000427067291 */ /* 0x000fe4000f8e503f */
[----:B------:R-:W-:-:S05]  /*1640*/  ULEA UR7, UR39, UR5, 0xb ;  /* 0x0000000527077291 */ /* 0x000fca000f8e583f */
[----:B------:R-:W-:Y:S02]  /*1650*/  UMOV UR8, UR6 ;  /* 0x0000000600087c82 */ /* 0x000fe40008000000 */
[----:B------:R-:W-:Y:S02]  /*1660*/  UMOV UR10, UR7 ;  /* 0x00000007000a7c82 */ /* 0x000fe40008000000 */
[----:B------:R-:W-:Y:S01]  /*1670*/  HGMMA.64x256x16.F32.BF16 R24, gdesc[UR8], RZ, !UPT, gsb0 ;  /* 0x03e00000081879f0 */ /* 0x000fe2000c0018ff */
[----:B------:R-:W-:Y:S02]  /*1680*/  UIADD3 UR8, UR6, 0x2, URZ ;  /* 0x0000000206087890 */ /* 0x000fe4000fffe03f */
[----:B------:R-:W-:Y:S01]  /*1690*/  UIADD3 UR10, UR7, 0x2, URZ ;  /* 0x00000002070a7890 */ /* 0x000fe2000fffe03f */
[----:B------:R-:W-:Y:S01]  /*16a0*/  UMOV UR9, 0x40000040 ;  /* 0x4000004000097882 */ /* 0x000fe20000000000 */
[----:B------:R-:W-:Y:S01]  /*16b0*/  UMOV UR11, 0x40000040 ;  /* 0x40000040000b7882 */ /* 0x000fe20000000000 */
[----:B------:R-:W-:-:S02]  /*16c0*/  WARPGROUP.DEPBAR.LE gsb0, 0x0 ;  /* 0x00008000000079c5 */ /* 0x000fc40000010000 */
[----:B------:R-:W-:-:S15]  /*16d0*/  WARPGROUP.ARRIVE ;  /* 0x00000000000079c5 */ /* 0x000fde0000000000 */
[----:B------:R-:W-:-:S05]  /*16e0*/  NOP ;  /* 0x0000000000007918 */ /* 0x000fca0000000000 */
[----:B------:R-:W-:Y:S01]  /*16f0*/  HGMMA.64x256x16.F32.BF16 R24, gdesc[UR8], R24, gsb0 ;  /* 0x03e00000081879f0 */ /* 0x000fe20008001818 */
[----:B------:R-:W-:Y:S02]  /*1700*/  UIADD3 UR8, UR6, 0x4, URZ ;  /* 0x0000000406087890 */ /* 0x000fe4000fffe03f */
[----:B------:R-:W-:Y:S01]  /*1710*/  UIADD3 UR10, UR7, 0x4, URZ ;  /* 0x00000004070a7890 */ /* 0x000fe2000fffe03f */
[----:B------:R-:W-:Y:S01]  /*1720*/  UMOV UR9, 0x40000040 ;  /* 0x4000004000097882 */ /* 0x000fe20000000000 */
[----:B------:R-:W-:Y:S01]  /*1730*/  UMOV UR11, 0x40000040 ;  /* 0x40000040000b7882 */ /* 0x000fe20000000000 */
[----:B------:R-:W-:Y:S02]  /*1740*/  WARPGROUP.DEPBAR.LE gsb0, 0x0 ;  /* 0x00008000000079c5 */ /* 0x000fe40000010000 */
        /* <DEDUP_REMOVED lines=10> */
[----:B------:R-:W-:Y:S03]  /*17f0*/  HGMMA.64x256x16.F32.BF16 R24, gdesc[UR8], R24, gsb0 ;  /* 0x03e00000081879f0 */ /* 0x000fe60008001818 */
[----:B------:R-:W-:Y:S02]  /*1800*/  WARPGROUP.DEPBAR.LE gsb0, 0x0 ;  /* 0x00008000000079c5 */ /* 0x000fe40000010000 */
[----:B------:R-:W-:Y:S05]  /*1810*/  @!P1 BRA `(.L_x_22) ;  /* 0x0000000400309947 */ /* 0x000fea0003800000 */
[----:B------:R-:W-:Y:S02]  /*1820*/  UIADD3 UR6, UR39, 0x1, URZ ;  /* 0x0000000127067890 */ /* 0x000fe4000fffe03f */
[----:B------:R-:W-:Y:S02]  /*1830*/  IMAD.U32 R3, RZ, RZ, UR39 ;  /* 0x00000027ff037e24 */ /* 0x000fe4000f8e00ff */
[----:B------:R-:W-:-:S04]  /*1840*/  UISETP.NE.AND UP0, UPT, UR6, 0x5, UPT ;  /* 0x000000050600788c */ /* 0x000fc8000bf05270 */
[----:B------:R-:W-:Y:S02]  /*1850*/  USEL UR7, URZ, 0x1, UP0 ;  /* 0x000000013f077887 */ /* 0x000fe40008000000 */
[----:B------:R-:W-:Y:S02]  /*1860*/  USEL UR6, UR6, URZ, UP0 ;  /* 0x0000003f06067287 */ /* 0x000fe40008000000 */
[----:B------:R-:W-:-:S06]  /*1870*/  ULOP3.LUT UR7, UR38, UR7, URZ, 0x3c, !UPT ;  /* 0x0000000726077292 */ /* 0x000fcc000f8e3c3f */
[----:B------:R-:W-:-:S07]  /*1880*/  IMAD.U32 R7, RZ, RZ, UR7 ;  /* 0x00000007ff077e24 */ /* 0x000fce000f8e00ff */
.L_x_29:
[----:B------:R-:W-:Y:S05]  /*1890*/  @!P0 BRA `(.L_x_23) ;  /* 0x0000000000048947 */ /* 0x000fea0003800000 */
[----:B------:R-:W-:Y:S01]  /*18a0*/  BPT.TRAP 0x1 ;  /* 0x000000040000795c */ /* 0x000fe20000300000 */
.L_x_23:
[----:B------:R-:W2:Y:S01]  /*18b0*/  S2UR UR8, SR_CgaCtaId ;  /* 0x00000000000879c3 */ /* 0x000ea20000008800 */
[----:B------:R-:W-:Y:S01]  /*18c0*/  UMOV UR7, 0x400 ;  /* 0x0000040000077882 */ /* 0x000fe20000000000 */
[----:B01----:R-:W-:Y:S01]  /*18d0*/  IMAD.U32 R5, RZ, RZ, UR6 ;  /* 0x00000006ff057e24 */ /* 0x003fe2000f8e00ff */
[----:B------:R-:W-:Y:S01]  /*18e0*/  SHF.L.U32 R4, R7, 0x1f, RZ ;  /* 0x0000001f07047819 */ /* 0x000fe200000006ff */
[----:B--2---:R-:W-:-:S06]  /*18f0*/  ULEA UR7, UR8, UR7, 0x18 ;  /* 0x0000000708077291 */ /* 0x004fcc000f8ec03f */
[----:B------:R-:W-:-:S04]  /*1900*/  IMAD.U32 R6, RZ, RZ, UR7 ;  /* 0x00000007ff067e24 */ /* 0x000fc8000f8e00ff */
[----:B------:R-:W-:-:S04]  /*1910*/  IMAD R5, R5, 0x8, R6 ;  /* 0x0000000805057824 */ /* 0x000fc800078e0206 */
[----:B------:R0:W1:Y:S01]  /*1920*/  SYNCS.PHASECHK.TRANS64.TRYWAIT P1, [R5+URZ], R4 ;  /* 0x00000004050075a7 */ /* 0x000062000802017f */
[----:B------:R-:W-:Y:S05]  /*1930*/  @!P0 BRA `(.L_x_24) ;  /* 0x0000000000048947 */ /* 0x000fea0003800000 */
[----:B------:R-:W-:Y:S01]  /*1940*/  BPT.TRAP 0x1 ;  /* 0x000000040000795c */ /* 0x000fe20000300000 */
.L_x_24:
[----:B-1----:R-:W-:Y:S05]  /*1950*/  @P1 BRA `(.L_x_25) ;  /* 0x0000000000081947 */ /* 0x002fea0003800000 */
[----:B------:R-:W1:Y:S02]  /*1960*/  SYNCS.PHASECHK.TRANS64.TRYWAIT P1, [R5+URZ], R4 ;  /* 0x00000004050075a7 */ /* 0x000e64000802017f */
[----:B-1----:R-:W-:Y:S05]  /*1970*/  @!P1 BRA `(.L_x_26) ;  /* 0x000000a000449947 */ /* 0x002fea0003800000 */
.L_x_25:
[----:B------:R-:W-:Y:S01]  /*1980*/  ULEA UR7, UR6, UR4, 0xa ;  /* 0x0000000406077291 */ /* 0x000fe2000f8e503f */
[----:B------:R-:W-:Y:S01]  /*1990*/  WARPGROUP.ARRIVE ;  /* 0x00000000000079c5 */ /* 0x000fe20000000000 */
[----:B------:R-:W-:Y:S01]  /*19a0*/  ULEA UR12, UR6, UR5, 0xb ;  /* 0x00000005060c7291 */ /* 0x000fe2000f8e583f */
[----:B------:R-:W-:Y:S01]  /*19b0*/  UMOV UR9, 0x40000040 ;  /* 0x4000004000097882 */ /* 0x000fe20000000000 */
[----:B------:R-:W-:-:S03]  /*19c0*/  UMOV UR11, 0x40000040 ;  /* 0x40000040000b7882 */ /* 0x000fc60000000000 */
[----:B------:R-:W-:Y:S02]  /*19d0*/  UMOV UR8, UR7 ;  /* 0x0000000700087c82 */ /* 0x000fe40008000000 */
[----:B------:R-:W-:Y:S02]  /*19e0*/  UMOV UR10, UR12 ;  /* 0x0000000c000a7c82 */ /* 0x000fe40008000000 */
[----:B------:R-:W-:Y:S01]  /*19f0*/  HGMMA.64x256x16.F32.BF16 R24, gdesc[UR8], R24, gsb0 ;  /* 0x03e00000081879f0 */ /* 0x000fe20008001818 */
        /* <DEDUP_REMOVED lines=26> */
[----:B------:R-:W-:Y:S01]  /*1ba0*/  BPT.TRAP 0x1 ;  /* 0x000000040000795c */ /* 0x000fe20000300000 */
.L_x_27:
[----:B------:R-:W-:-:S13]  /*1bb0*/  ISETP.NE.AND P1, PT, R22, RZ, PT ;  /* 0x000000ff1600720c */ /* 0x000fda0003f25270 */
[----:B01----:R-:W-:-:S04]  /*1bc0*/  @P1 IMAD R4, R3, 0x8, R6 ;  /* 0x0000000803041824 */ /* 0x003fc800078e0206 */
[----:B------:R-:W-:-:S05]  /*1bd0*/  @P1 VIADD R5, R4, 0x28 ;  /* 0x0000002804051836 */ /* 0x000fca0000000000 */
[----:B------:R-:W-:-:S04]  /*1be0*/  @P1 PRMT R5, R152, 0x654, R5 ;  /* 0x0000065498051816 */ /* 0x000fc80000000005 */
[----:B------:R0:W-:Y:S01]  /*1bf0*/  @P1 SYNCS.ARRIVE.TRANS64.RED.A1T0 RZ, [R5+URZ], RZ ;  /* 0x000000ff05ff19a7 */ /* 0x0001e2000810043f */
[----:B------:R-:W-:-:S13]  /*1c00*/  ISETP.GT.U32.AND P1, PT, R19, 0x1, PT ;  /* 0x000000011300780c */ /* 0x000fda0003f24070 */
[----:B0-----:R-:W-:Y:S05]  /*1c10*/  @P1 BRA `(.L_x_28) ;  /* 0x0000000000041947 */ /* 0x001fea0003800000 */
[----:B------:R-:W-:Y:S01]  /*1c20*/  BPT.TRAP 0x1 ;  /* 0x000000040000795c */ /* 0x000fe20000300000 */
.L_x_28:
[----:B------:R-:W-:Y:S01]  /*1c30*/  UIADD3 UR6, UR6, 0x1, URZ ;  /* 0x0000000106067890 */ /* 0x000fe2000fffe03f */
[C---:B------:R-:W-:Y:S01]  /*1c40*/  ISETP.GT.AND P2, PT, R0.reuse, 0x1, PT ;  /* 0x000000010000780c */ /* 0x040fe20003f44270 */
[----:B------:R-:W-:Y:S02]  /*1c50*/  VIADD R3, R3, 0x1 ;  /* 0x0000000103037836 */ /* 0x000fe40000000000 */
[----:B------:R-:W-:Y:S01]  /*1c60*/  UISETP.NE.AND UP0, UPT, UR6, 0x5, UPT ;  /* 0x000000050600788c */ /* 0x000fe2000bf05270 */
[----:B------:R-:W-:Y:S02]  /*1c70*/  VIADD R0, R0, 0xffffffff ;  /* 0xffffffff00007836 */ /* 0x000fe40000000000 */
[C---:B------:R-:W-:Y:S01]  /*1c80*/  ISETP.NE.AND P1, PT, R3.reuse, 0x5, PT ;  /* 0x000000050300780c */ /* 0x040fe20003f25270 */
[----:B------:R-:W-:Y:S02]  /*1c90*/  USEL UR7, URZ, 0x1, UP0 ;  /* 0x000000013f077887 */ /* 0x000fe40008000000 */
[----:B------:R-:W-:Y:S01]  /*1ca0*/  USEL UR6, UR6, URZ, UP0 ;  /* 0x0000003f06067287 */ /* 0x000fe20008000000 */
[----:B------:R-:W-:-:S03]  /*1cb0*/  SEL R3, R3, RZ, P1 ;  /* 0x000000ff03037207 */ /* 0x000fc60000800000 */
[----:B------:R-:W-:Y:S01]  /*1cc0*/  LOP3.LUT R7, R7, UR7, RZ, 0x3c, !PT ;  /* 0x0000000707077c12 */ /* 0x000fe2000f8e3cff */
[----:B------:R-:W-:Y:S07]  /*1cd0*/  @P2 BRA `(.L_x_29) ;  /* 0xfffffff800ec2947 */ /* 0x000fee000383ffff */
.L_x_22:
[----:B------:R-:W2:Y:S02]  /*1ce0*/  LDC R0, c[0x0][0x28c] ;  /* 0x0000a300ff007b82 */ /* 0x000ea40000000800 */
[----:B--2---:R-:W-:-:S13]  /*1cf0*/  ISETP.GE.AND P1, PT, R0, 0x1, PT ;  /* 0x000000010000780c */ /* 0x004fda0003f26270 */
[----:B------:R-:W-:Y:S05]  /*1d00*/  @!P1 BRA `(.L_x_30) ;  /* 0x0000000000509947 */ /* 0x000fea0003800000 */
[----:B------:R-:W-:Y:S05]  /*1d10*/  @!P0 BRA `(.L_x_31) ;  /* 0x0000000000048947 */ /* 0x000fea0003800000 */
[----:B------:R-:W-:Y:S01]  /*1d20*/  BPT.TRAP 0x1 ;  /* 0x000000040000795c */ /* 0x000fe20000300000 */
.L_x_31:
[----:B------:R-:W-:Y:S01]  /*1d30*/  ISETP.NE.AND P0, PT, R22, RZ, PT ;  /* 0x000000ff1600720c */ /* 0x000fe20003f05270 */
[----:B------:R-:W-:Y:S01]  /*1d40*/  BSSY B0, `(.L_x_32) ;  /* 0x000000e000007945 */ /* 0x000fe20003800000 */
[----:B------:R-:W-:-:S11]  /*1d50*/  ISETP.GT.U32.AND P1, PT, R19, 0x1, PT ;  /* 0x000000011300780c */ /* 0x000fd60003f24070 */
[----:B------:R-:W-:Y:S05]  /*1d60*/  @!P0 BRA `(.L_x_33) ;  /* 0x00000000002c8947 */ /* 0x000fea0003800000 */
[----:B------:R-:W-:-:S04]  /*1d70*/  UISETP.LT.AND UP0, UPT, UR40, 0x1, UPT ;  /* 0x000000012800788c */ /* 0x000fc8000bf01270 */
[----:B------:R-:W-:-:S04]  /*1d80*/  USEL UR6, UR40, 0x1, UP0 ;  /* 0x0000000128067887 */ /* 0x000fc80008000000 */
[----:B------:R-:W-:-:S04]  /*1d90*/  UIADD3 UR6, UR39, UR40, -UR6 ;  /* 0x0000002827067290 */ /* 0x000fc8000fffe806 */
[----:B------:R-:W-:-:S04]  /*1da0*/  UIMAD.WIDE.U32 UR4, UR6, -0x33333333, URZ ;  /* 0xcccccccd060478a5 */ /* 0x000fc8000f8e003f */
[----:B------:R-:W-:-:S04]  /*1db0*/  USHF.R.U32.HI UR4, URZ, 0x2, UR5 ;  /* 0x000000023f047899 */ /* 0x000fc80008011605 */
[----:B------:R-:W-:-:S06]  /*1dc0*/  UIMAD UR6, UR4, -0x5, UR6 ;  /* 0xfffffffb040678a4 */ /* 0x000fcc000f8e0206 */
[----:B------:R-:W-:-:S04]  /*1dd0*/  IMAD.U32 R3, RZ, RZ, UR6 ;  /* 0x00000006ff037e24 */ /* 0x000fc8000f8e00ff */
[----:B------:R-:W-:-:S04]  /*1de0*/  IMAD R0, R3, 0x8, R6 ;  /* 0x0000000803007824 */ /* 0x000fc800078e0206 */
[----:B------:R-:W-:-:S05]  /*1df0*/  VIADD R3, R0, 0x28 ;  /* 0x0000002800037836 */ /* 0x000fca0000000000 */
[----:B------:R-:W-:-:S04]  /*1e00*/  PRMT R3, R152, 0x654, R3 ;  /* 0x0000065498037816 */ /* 0x000fc80000000003 */
[----:B------:R2:W-:Y:S03]  /*1e10*/  SYNCS.ARRIVE.TRANS64.RED.A1T0 RZ, [R3+URZ], RZ ;  /* 0x000000ff03ff79a7 */ /* 0x0005e6000810043f */
.L_x_33:
[----:B------:R-:W-:Y:S05]  /*1e20*/  BSYNC B0 ;  /* 0x0000000000007941 */ /* 0x000fea0003800000 */
.L_x_32:
[----:B------:R-:W-:Y:S05]  /*1e30*/  @P1 BRA `(.L_x_30) ;  /* 0x0000000000041947 */ /* 0x000fea0003800000 */
[----:B------:R-:W-:Y:S01]  /*1e40*/  BPT.TRAP 0x1 ;  /* 0x000000040000795c */ /* 0x000fe20000300000 */
.L_x_30:
[----:B------:R-:W3:Y:S01]  /*1e50*/  LDC R6, c[0x0][0x288] ;  /* 0x0000a200ff067b82 */ /* 0x000ee20000000800 */
[--C-:B------:R-:W-:Y:S01]  /*1e60*/  SHF.R.U32.HI R0, RZ, 0x2, R18.reuse ;  /* 0x00000002ff007819 */ /* 0x100fe20000011612 */
[----:B------:R-:W-:Y:S01]  /*1e70*/  UIADD3 UR39, UR40, UR39, URZ ;  /* 0x0000002728277290 */ /* 0x000fe2000fffe03f */
[----:B01----:R-:W-:Y:S01]  /*1e80*/  SHF.R.U32.HI R5, RZ, 0x7, R18 ;  /* 0x00000007ff057819 */ /* 0x003fe20000011612 */
[----:B------:R-:W-:Y:S01]  /*1e90*/  ULDC UR7, c[0x0][0x284] ;  /* 0x0000a10000077ab9 */ /* 0x000fe20000000800 */
[----:B------:R-:W-:Y:S01]  /*1ea0*/  LOP3.LUT R4, R18, 0x60, RZ, 0xc0, !PT ;  /* 0x0000006012047812 */ /* 0x000fe200078ec0ff */
[----:B------:R-:W-:Y:S01]  /*1eb0*/  UISETP.GT.U32.AND UP0, UPT, UR39, 0x4, UPT ;  /* 0x000000042700788c */ /* 0x000fe2000bf04070 */
[----:B--2---:R-:W-:Y:S01]  /*1ec0*/  LOP3.LUT R3, R0, 0x7, RZ, 0xc0, !PT ;  /* 0x0000000700037812 */ /* 0x004fe200078ec0ff */
[----:B------:R-:W-:Y:S01]  /*1ed0*/  UISETP.GE.U32.AND UP1, UPT, UR40, 0x5, UPT ;  /* 0x000000052800788c */ /* 0x000fe2000bf26070 */
[----:B------:R-:W-:Y:S01]  /*1ee0*/  LOP3.LUT R0, R5, 0x1, RZ, 0xc0, !PT ;  /* 0x0000000105007812 */ /* 0x000fe200078ec0ff */
[----:B------:R-:W-:Y:S01]  /*1ef0*/  UISETP.LT.U32.AND UP0, UPT, UR40, 0x5, UP0 ;  /* 0x000000052800788c */ /* 0x000fe20008701070 */
[----:B------:R-:W-:Y:S01]  /*1f00*/  SHF.R.U32.HI R10, RZ, 0x1, R4 ;  /* 0x00000001ff0a7819 */ /* 0x000fe20000011604 */
[----:B------:R-:W-:Y:S01]  /*1f10*/  IMAD.SHL.U32 R4, R18, 0x2, RZ ;  /* 0x0000000212047824 */ /* 0x000fe200078e00ff */
[----:B------:R-:W-:Y:S01]  /*1f20*/  SHF.R.S32.HI R21, RZ, 0x1f, R23 ;  /* 0x0000001fff157819 */ /* 0x000fe20000011417 */
[----:B------:R-:W-:Y:S01]  /*1f30*/  IMAD.SHL.U32 R8, R0, 0x40, RZ ;  /* 0x0000004000087824 */ /* 0x000fe200078e00ff */
[--C-:B------:R-:W-:Y:S01]  /*1f40*/  IADD3 R5, RZ, -R10, -R3.reuse ;  /* 0x8000000aff057210 */ /* 0x100fe20007ffe803 */
[----:B------:R-:W-:Y:S01]  /*1f50*/  ULDC.64 UR8, c[0x0][0x5d0] ;  /* 0x0001740000087ab9 */ /* 0x000fe20000000a00 */
[----:B------:R-:W-:Y:S01]  /*1f60*/  LOP3.LUT R4, R4, 0x6, RZ, 0xc0, !PT ;  /* 0x0000000604047812 */ /* 0x000fe200078ec0ff */
[----:B------:R-:W-:Y:S01]  /*1f70*/  UIMAD.WIDE.U32 UR4, UR39, -0x33333333, URZ ;  /* 0xcccccccd270478a5 */ /* 0x000fe2000f8e003f */
[----:B------:R-:W-:Y:S01]  /*1f80*/  LOP3.LUT R3, R8, 0x40, R3, 0xe2, !PT ;  /* 0x0000004008037812 */ /* 0x000fe200078ee203 */
[----:B------:R-:W-:Y:S01]  /*1f90*/  IMAD R11, R0, -0x40, R5 ;  /* 0xffffffc0000b7824 */ /* 0x000fe200078e0205 */
[----:B------:R-:W-:Y:S01]  /*1fa0*/  LOP3.LUT R0, R18, 0x3, RZ, 0xc0, !PT ;  /* 0x0000000312007812 */ /* 0x000fe200078ec0ff */
[----:B------:R-:W-:Y:S01]  /*1fb0*/  USEL UR6, URZ, 0x1, !UP0 ;  /* 0x000000013f067887 */ /* 0x000fe2000c000000 */
[----:B------:R-:W-:Y:S01]  /*1fc0*/  PRMT R8, R4, 0x6540, R153 ;  /* 0x0000654004087816 */ /* 0x000fe20000000099 */
[----:B------:R-:W-:Y:S01]  /*1fd0*/  IMAD.SHL.U32 R153, R153, 0x100, RZ ;  /* 0x0000010099997824 */ /* 0x000fe200078e00ff */
[----:B------:R-:W-:Y:S01]  /*1fe0*/  USHF.R.U32.HI UR4, URZ, 0x2, UR5 ;  /* 0x000000023f047899 */ /* 0x000fe20008011605 */
[----:B---3--:R-:W-:Y:S01]  /*1ff0*/  IMAD R12, R0, -0x2, R6 ;  /* 0xfffffffe000c7824 */ /* 0x008fe200078e0206 */
[----:B------:R-:W-:Y:S01]  /*2000*/  SHF.R.S32.HI R9, RZ, 0x1f, R8 ;  /* 0x0000001fff097819 */ /* 0x000fe20000011408 */
[C---:B------:R-:W-:Y:S01]  /*2010*/  IMAD.SHL.U32 R0, R154.reuse, 0x80, RZ ;  /* 0x000000809a007824 */ /* 0x040fe200078e00ff */
[----:B------:R-:W-:Y:S01]  /*2020*/  ISETP.GE.AND P0, PT, R153, R6, PT ;  /* 0x000000069900720c */ /* 0x000fe20003f06270 */
[----:B------:R-:W-:Y:S01]  /*2030*/  IMAD R4, R21, UR8, RZ ;  /* 0x0000000815047c24 */ /* 0x000fe2000f8e02ff */
[----:B------:R-:W-:Y:S01]  /*2040*/  ULOP3.LUT UR38, UR38, UR6, URZ, 0x3c, !UPT ;  /* 0x0000000626267292 */ /* 0x000fe2000f8e3c3f */
[----:B------:R-:W-:Y:S01]  /*2050*/  IMAD.WIDE R6, R154, 0x80, RZ ;  /* 0x000000809a067825 */ /* 0x000fe200078e02ff */
[C---:B------:R-:W-:Y:S01]  /*2060*/  ISETP.GE.OR P0, PT, R0.reuse, UR7, P0 ;  /* 0x0000000700007c0c */ /* 0x040fe20008706670 */
[----:B------:R-:W-:Y:S01]  /*2070*/  UIMAD UR39, UR4, -0x5, UR39 ;  /* 0xfffffffb042778a4 */ /* 0x000fe2000f8e0227 */
[----:B------:R-:W-:Y:S01]  /*2080*/  IADD3 R0, -R0, UR7, R11 ;  /* 0x0000000700007c10 */ /* 0x000fe2000fffe10b */
[C---:B------:R-:W-:Y:S01]  /*2090*/  IMAD R13, R23.reuse, UR9, R4 ;  /* 0x00000009170d7c24 */ /* 0x040fe2000f8e0204 */
[----:B------:R-:W-:Y:S01]  /*20a0*/  @UP1 ULOP3.LUT UR38, UR38, 0x1, UR4, 0x78, !UPT ;  /* 0x0000000126261892 */ /* 0x000fe2000f8e7804 */
[----:B------:R-:W-:Y:S01]  /*20b0*/  IMAD.WIDE.U32 R4, R23, UR8, R8 ;  /* 0x0000000817047c25 */ /* 0x000fe2000f8e0008 */
[----:B------:R-:W-:-:S03]  /*20c0*/  LOP3.LUT R169, R6, R3, R10, 0xfe, !PT ;  /* 0x0000000306a97212 */ /* 0x000fc600078efe0a */
[----:B------:R-:W-:Y:S02]  /*20d0*/  IMAD.IADD R5, R5, 0x1, R13 ;  /* 0x0000000105057824 */ /* 0x000fe400078e020d */
[----:B------:R-:W-:Y:S02]  /*20e0*/  IMAD.IADD R3, R12, 0x1, -R153 ;  /* 0x000000010c037824 */ /* 0x000fe400078e0a99 */
[----:B------:R-:W-:Y:S01]  /*20f0*/  IMAD.MOV.U32 R154, RZ, RZ, -0x1 ;  /* 0xffffffffff9a7424 */ /* 0x000fe200078e00ff */
[----:B------:R-:W-:Y:S06]  /*2100*/  @P0 BRA `(.L_x_34) ;  /* 0x0000007800dc0947 */ /* 0x000fec0003800000 */
[----:B------:R-:W0:Y:S01]  /*2110*/  LDC.64 R10, c[0x0][0x5c8] ;  /* 0x00017200ff0a7b82 */ /* 0x000e220000000a00 */
[----:B-----5:R-:W-:Y:S01]  /*2120*/  FSETP.NEU.AND P0, PT, R156, RZ, PT ;  /* 0x000000ff9c00720b */ /* 0x020fe20003f0d000 */
[----:B------:R-:W-:Y:S01]  /*2130*/  BSSY B0, `(.L_x_34) ;  /* 0x00007b4000007945 */ /* 0x000fe20003800000 */
[----:B------:R-:W-:-:S04]  /*2140*/  ISETP.GT.AND P2, PT, R3, RZ, PT ;  /* 0x000000ff0300720c */ /* 0x000fc80003f44270 */
[----:B------:R-:W-:Y:S01]  /*2150*/  ISETP.GT.AND P1, PT, R0, RZ, P2 ;  /* 0x000000ff0000720c */ /* 0x000fe20001724270 */
[-C--:B0-----:R-:W-:Y:S02]  /*2160*/  IMAD R12, R7, R10.reuse, RZ ;  /* 0x0000000a070c7224 */ /* 0x081fe400078e02ff */
[----:B------:R-:W-:-:S04]  /*2170*/  IMAD.WIDE.U32 R160, R169, R10, R4 ;  /* 0x0000000aa9a07225 */ /* 0x000fc800078e0004 */
[----:B------:R-:W-:-:S04]  /*2180*/  IMAD R5, R169, R11, R12 ;  /* 0x0000000ba9057224 */ /* 0x000fc800078e020c */
[----:B------:R-:W-:Y:S01]  /*2190*/  IMAD.IADD R153, R161, 0x1, R5 ;  /* 0x00000001a1997824 */ /* 0x000fe200078e0205 */
[----:B------:R-:W-:Y:S06]  /*21a0*/  @!P0 BRA `(.L_x_35) ;  /* 0x0000005400988947 */ /* 0x000fec0003800000 */
[----:B------:R-:W0:Y:S01]  /*21b0*/  LDC.64 R14, c[0x0][0x5b8] ;  /* 0x00016e00ff0e7b82 */ /* 0x000e220000000a00 */
[----:B------:R-:W-:-:S07]  /*21c0*/  ULDC.64 UR4, c[0x0][0x5c0] ;  /* 0x0001700000047ab9 */ /* 0x000fce0000000a00 */
[----:B------:R-:W1:Y:S08]  /*21d0*/  LDC.64 R166, c[0x0][0x5b0] ;  /* 0x00016c00ffa67b82 */ /* 0x000e700000000a00 */
[----:B------:R-:W2:Y:S01]  /*21e0*/  LDC.64 R12, c[0x0][0x5a8] ;  /* 0x00016a00ff0c7b82 */ /* 0x000ea20000000a00 */
[-C--:B0-----:R-:W-:Y:S02]  /*21f0*/  IMAD R4, R21, R14.reuse, RZ ;  /* 0x0000000e15047224 */ /* 0x081fe400078e02ff */
[----:B------:R-:W-:-:S04]  /*2200*/  IMAD.WIDE.U32 R162, R23, R14, R8 ;  /* 0x0000000e17a27225 */ /* 0x000fc800078e0008 */
[----:B------:R-:W-:Y:S02]  /*2210*/  IMAD R161, R23, R15, R4 ;  /* 0x0000000f17a17224 */ /* 0x000fe400078e0204 */
[-C--:B-1----:R-:W-:Y:S02]  /*2220*/  IMAD R6, R7, R166.reuse, RZ ;  /* 0x000000a607067224 */ /* 0x082fe400078e02ff */
[----:B------:R-:W-:Y:S02]  /*2230*/  IMAD.IADD R21, R163, 0x1, R161 ;  /* 0x00000001a3157824 */ /* 0x000fe400078e02a1 */
[----:B------:R-:W-:Y:S02]  /*2240*/  IMAD.MOV.U32 R20, RZ, RZ, R162 ;  /* 0x000000ffff147224 */ /* 0x000fe400078e00a2 */
[C---:B------:R-:W-:Y:S02]  /*2250*/  IMAD R165, R169.reuse, R167, R6 ;  /* 0x000000a7a9a57224 */ /* 0x040fe400078e0206 */
[----:B------:R-:W-:-:S04]  /*2260*/  IMAD.WIDE.U32 R4, R169, R166, R20 ;  /* 0x000000a6a9047225 */ /* 0x000fc800078e0014 */
[----:B------:R-:W-:Y:S01]  /*2270*/  IMAD.IADD R5, R5, 0x1, R165 ;  /* 0x0000000105057824 */ /* 0x000fe200078e02a5 */
[----:B--2---:R-:W-:-:S04]  /*2280*/  LEA R6, P0, R4, R12, 0x1 ;  /* 0x0000000c04067211 */ /* 0x004fc800078008ff */
[----:B------:R-:W-:-:S05]  /*2290*/  LEA.HI.X R7, R4, R13, R5, 0x1, P0 ;  /* 0x0000000d04077211 */ /* 0x000fca00000f0c05 */
[----:B------:R0:W2:Y:S01]  /*22a0*/  @P1 LDG.E.LTC128B.U16 R15, desc[UR36][R6.64] ;  /* 0x00000024060f1981 */ /* 0x0000a2000c1e1520 */
[----:B------:R-:W-:Y:S01]  /*22b0*/  LEA R4, P0, R160, UR4, 0x1 ;  /* 0x00000004a0047c11 */ /* 0x000fe2000f8008ff */
[----:B------:R-:W-:Y:S01]  /*22c0*/  IMAD.WIDE.U32 R158, R169, R166, R8 ;  /* 0x000000a6a99e7225 */ /* 0x000fe200078e0008 */
[----:B------:R-:W-:Y:S03]  /*22d0*/  BSSY B1, `(.L_x_36) ;  /* 0x0000012000017945 */ /* 0x000fe60003800000 */
[----:B------:R-:W-:Y:S02]  /*22e0*/  IMAD.IADD R159, R165, 0x1, R159 ;  /* 0x00000001a59f7824 */ /* 0x000fe400078e029f */
[----:B------:R-:W-:-:S04]  /*22f0*/  IMAD.WIDE.U32 R158, R23, R14, R158 ;  /* 0x0000000e179e7225 */ /* 0x000fc800078e009e */
[----:B0-----:R-:W-:Y:S01]  /*2300*/  IMAD.IADD R7, R161, 0x1, R159 ;  /* 0x00000001a1077824 */ /* 0x001fe200078e029f */
[----:B------:R-:W-:Y:S02]  /*2310*/  LEA R6, P4, R158, R12, 0x1 ;  /* 0x0000000c9e067211 */ /* 0x000fe400078808ff */
[----:B------:R-:W-:Y:S02]  /*2320*/  SHF.L.U64.HI R159, R166, 0x3, R167 ;  /* 0x00000003a69f7819 */ /* 0x000fe400000102a7 */
[----:B------:R-:W-:Y:S01]  /*2330*/  LEA.HI.X R7, R158, R13, R7, 0x1, P4 ;  /* 0x0000000d9e077211 */ /* 0x000fe200020f0c07 */
[----:B------:R-:W-:Y:S02]  /*2340*/  IMAD.SHL.U32 R158, R166, 0x8, RZ ;  /* 0x00000008a69e7824 */ /* 0x000fe400078e00ff */
[----:B--2---:R-:W-:-:S04]  /*2350*/  IMAD.U32 R5, R15, 0x10000, RZ ;  /* 0x000100000f057824 */ /* 0x004fc800078e00ff */
[----:B------:R-:W-:-:S04]  /*2360*/  FMUL R5, R5, R156 ;  /* 0x0000009c05057220 */ /* 0x000fc80000400000 */
[----:B------:R-:W-:Y:S01]  /*2370*/  FFMA R24, R24, R155, R5 ;  /* 0x0000009b18187223 */ /* 0x000fe20000000005 */
[----:B------:R-:W-:Y:S02]  /*2380*/  LEA.HI.X R5, R160, UR5, R153, 0x1, P0 ;  /* 0x00000005a0057c11 */ /* 0x000fe400080f0c99 */
[----:B------:R-:W-:Y:S02]  /*2390*/  ISETP.GT.AND P0, PT, R3, 0x1, PT ;  /* 0x000000010300780c */ /* 0x000fe40003f04270 */
[----:B------:R-:W-:Y:S02]  /*23a0*/  F2FP.BF16.F32.PACK_AB R24, RZ, R24 ;  /* 0x00000018ff18723e */ /* 0x000fe400000010ff */
[----:B------:R-:W-:-:S03]  /*23b0*/  ISETP.GT.AND P3, PT, R0, RZ, P0 ;  /* 0x000000ff0000720c */ /* 0x000fc60000764270 */
[----:B------:R0:W-:Y:S10]  /*23c0*/  @P1 STG.E.U16 desc[UR36][R4.64], R24 ;  /* 0x0000001804001986 */ /* 0x0001f4000c101524 */
[----:B------:R-:W-:Y:S05]  /*23d0*/  @!P3 BRA `(.L_x_37) ;  /* 0x000000000004b947 */ /* 0x000fea0003800000 */
[----:B------:R1:W5:Y:S02]  /*23e0*/  LDG.E.LTC128B.U16 R15, desc[UR36][R6.64+0x2] ;  /* 0x00000224060f7981 */ /* 0x000364000c1e1520 */
.L_x_37:
[----:B------:R-:W-:Y:S05]  /*23f0*/  BSYNC B1 ;  /* 0x0000000000017941 */ /* 0x000fea0003800000 */
.L_x_36:
[----:B-----5:R-:W-:Y:S01]  /*2400*/  IMAD.U32 R153, R15, 0x10000, RZ ;  /* 0x000100000f997824 */ /* 0x020fe200078e00ff */
[----:B------:R-:W-:Y:S01]  /*2410*/  ISETP.GT.AND P2, PT, R0, 0x8, P2 ;  /* 0x000000080000780c */ /* 0x000fe20001744270 */
[----:B------:R-:W-:Y:S01]  /*2420*/  IMAD.WIDE.U32 R158, R169, R166, R158 ;  /* 0x000000a6a99e7225 */ /* 0x000fe200078e009e */
[----:B0-----:R-:W-:-:S03]  /*2430*/  PRMT R24, R15, 0x7610, R24 ;  /* 0x000076100f187816 */ /* 0x001fc60000000018 */
[----:B------:R-:W-:Y:S01]  /*2440*/  FMUL R20, R153, R156 ;  /* 0x0000009c99147220 */ /* 0x000fe20000400000 */
[----:B------:R-:W-:Y:S01]  /*2450*/  IMAD.IADD R165, R165, 0x1, R159 ;  /* 0x00000001a5a57824 */ /* 0x000fe200078e029f */
[----:B------:R-:W-:Y:S02]  /*2460*/  IADD3 R162, P1, R162, R158, RZ ;  /* 0x0000009ea2a27210 */ /* 0x000fe40007f3e0ff */
[----:B------:R-:W-:-:S03]  /*2470*/  FFMA R25, R25, R155, R20 ;  /* 0x0000009b19197223 */ /* 0x000fc60000000014 */
[----:B------:R-:W-:Y:S02]  /*2480*/  IMAD.X R21, R165, 0x1, R21, P1 ;  /* 0x00000001a5157824 */ /* 0x000fe400008e0615 */
[----:B------:R-:W-:Y:S02]  /*2490*/  F2FP.BF16.F32.PACK_AB R25, RZ, R25 ;  /* 0x00000019ff19723e */ /* 0x000fe400000010ff */
[C---:B------:R-:W-:Y:S02]  /*24a0*/  LEA R20, P1, R162.reuse, R12, 0x1 ;  /* 0x0000000ca2147211 */ /* 0x040fe400078208ff */
[----:B------:R-:W-:Y:S02]  /*24b0*/  PRMT R153, R25, 0x7610, R153 ;  /* 0x0000761019997816 */ /* 0x000fe40000000099 */
[----:B------:R-:W-:-:S03]  /*24c0*/  LEA.HI.X R21, R162, R13, R21, 0x1, P1 ;  /* 0x0000000da2157211 */ /* 0x000fc600008f0c15 */
[----:B------:R0:W-:Y:S04]  /*24d0*/  @P3 STG.E.U16 desc[UR36][R4.64+0x2], R153 ;  /* 0x0000029904003986 */ /* 0x0001e8000c101524 */
[----:B------:R-:W2:Y:S01]  /*24e0*/  @P2 LDG.E.LTC128B.U16 R24, desc[UR36][R20.64] ;  /* 0x0000002414182981 */ /* 0x000ea2000c1e1520 */
[----:B------:R-:W-:Y:S01]  /*24f0*/  IADD3 R8, P1, R8, R158, RZ ;  /* 0x0000009e08087210 */ /* 0x000fe20007f3e0ff */
[----:B------:R-:W-:Y:S01]  /*2500*/  BSSY B1, `(.L_x_38) ;  /* 0x0000011000017945 */ /* 0x000fe20003800000 */
[----:B------:R-:W-:Y:S02]  /*2510*/  SHF.L.U64.HI R11, R10, 0x4, R11 ;  /* 0x000000040a0b7819 */ /* 0x000fe4000001020b */
[----:B------:R-:W-:Y:S01]  /*2520*/  ISETP.GT.AND P0, PT, R0, 0x8, P0 ;  /* 0x000000080000780c */ /* 0x000fe20000704270 */
[----:B------:R-:W-:Y:S01]  /*2530*/  IMAD.X R9, R9, 0x1, R165, P1 ;  /* 0x0000000109097824 */ /* 0x000fe200008e06a5 */
[----:B------:R-:W-:-:S05]  /*2540*/  LEA R10, P1, R10, R4, 0x4 ;  /* 0x000000040a0a7211 */ /* 0x000fca00078220ff */
[----:B------:R-:W-:Y:S02]  /*2550*/  IMAD.X R11, R11, 0x1, R5, P1 ;  /* 0x000000010b0b7824 */ /* 0x000fe400008e0605 */
[----:B--2---:R-:W-:-:S04]  /*2560*/  IMAD.U32 R15, R24, 0x10000, RZ ;  /* 0x00010000180f7824 */ /* 0x004fc800078e00ff */
[----:B------:R-:W-:Y:S01]  /*2570*/  FMUL R25, R15, R156 ;  /* 0x0000009c0f197220 */ /* 0x000fe20000400000 */
[----:B------:R-:W-:-:S04]  /*2580*/  IMAD.WIDE.U32 R14, R23, R14, R8 ;  /* 0x0000000e170e7225 */ /* 0x000fc800078e0008 */
[----:B------:R-:W-:Y:S01]  /*2590*/  FFMA R25, R26, R155, R25 ;  /* 0x0000009b1a197223 */ /* 0x000fe20000000019 */
[----:B------:R-:W-:Y:S01]  /*25a0*/  IMAD.IADD R9, R161, 0x1, R15 ;  /* 0x00000001a1097824 */ /* 0x000fe200078e020f */
[----:B------:R-:W-:-:S03]  /*25b0*/  LEA R8, P3, R14, R12, 0x1 ;  /* 0x0000000c0e087211 */ /* 0x000fc600078608ff */
[----:B------:R-:W-:Y:S02]  /*25c0*/  F2FP.BF16.F32.PACK_AB R25, RZ, R25 ;  /* 0x00000019ff19723e */ /* 0x000fe400000010ff */
[----:B------:R-:W-:-:S03]  /*25d0*/  LEA.HI.X R9, R14, R13, R9, 0x1, P3 ;  /* 0x0000000d0e097211 */ /* 0x000fc600018f0c09 */
[----:B------:R0:W-:Y:S01]  /*25e0*/  @P2 STG.E.U16 desc[UR36][R10.64], R25 ;  /* 0x000000190a002986 */ /* 0x0001e2000c101524 */
[----:B------:R-:W-:Y:S05]  /*25f0*/  @!P0 BRA `(.L_x_39) ;  /* 0x0000000000048947 */ /* 0x000fea0003800000 */
[----:B------:R2:W5:Y:S02]  /*2600*/  LDG.E.LTC128B.U16 R24, desc[UR36][R8.64+0x2] ;  /* 0x0000022408187981 */ /* 0x000564000c1e1520 */
.L_x_39:
[----:B------:R-:W-:Y:S05]  /*2610*/  BSYNC B1 ;  /* 0x0000000000017941 */ /* 0x000fea0003800000 */
.L_x_38:
[----:B-----5:R-:W-:Y:S01]  /*2620*/  IMAD.U32 R13, R24, 0x10000, RZ ;  /* 0x00010000180d7824 */ /* 0x020fe200078e00ff */
[----:B------:R-:W-:Y:S01]  /*2630*/  ISETP.GT.AND P1, PT, R3, 0x8, PT ;  /* 0x000000080300780c */ /* 0x000fe20003f24270 */
[----:B------:R-:W-:Y:S02]  /*2640*/  BSSY B1, `(.L_x_40) ;  /* 0x0000008000017945 */ /* 0x000fe40003800000 */
[----:B------:R-:W-:Y:S01]  /*2650*/  FMUL R12, R13, R156 ;  /* 0x0000009c0d0c7220 */ /* 0x000fe20000400000 */
[----:B------:R-:W-:-:S03]  /*2660*/  ISETP.GT.AND P2, PT, R0, RZ, P1 ;  /* 0x000000ff0000720c */ /* 0x000fc60000f44270 */
[----:B------:R-:W-:-:S05]  /*2670*/  FFMA R12, R27, R155, R12 ;  /* 0x0000009b1b0c7223 */ /* 0x000fca000000000c */
[----:B------:R-:W-:-:S05]  /*2680*/  F2FP.BF16.F32.PACK_AB R12, RZ, R12 ;  /* 0x0000000cff0c723e */ /* 0x000fca00000010ff */
[----:B------:R3:W-:Y:S01]  /*2690*/  @P0 STG.E.U16 desc[UR36][R10.64+0x2], R12 ;  /* 0x0000020c0a000986 */ /* 0x0007e2000c101524 */
[----:B------:R-:W-:Y:S05]  /*26a0*/  @!P2 BRA `(.L_x_41) ;  /* 0x000000000004a947 */ /* 0x000fea0003800000 */
[----:B------:R4:W5:Y:S02]  /*26b0*/  LDG.E.LTC128B.U16 R24, desc[UR36][R6.64+0x10] ;  /* 0x0000102406187981 */ /* 0x000964000c1e1520 */
.L_x_41:
[----:B------:R-:W-:Y:S05]  /*26c0*/  BSYNC B1 ;  /* 0x0000000000017941 */ /* 0x000fea0003800000 */
.L_x_40:
        /* <DEDUP_REMOVED lines=10> */
.L_x_43:
[----:B------:R-:W-:Y:S05]  /*2770*/  BSYNC B1 ;  /* 0x0000000000017941 */ /* 0x000fea0003800000 */
.L_x_42:
[----:B0----5:R-:W-:Y:S01]  /*2780*/  IMAD.U32 R13, R24, 0x10000, RZ ;  /* 0x00010000180d7824 */ /* 0x021fe200078e00ff */
[----:B------:R-:W-:Y:S01]  /*2790*/  ISETP.GT.AND P1, PT, R0, 0x8, P1 ;  /* 0x000000080000780c */ /* 0x000fe20000f24270 */
[----:B------:R-:W-:Y:S02]  /*27a0*/  BSSY B1, `(.L_x_44) ;  /* 0x0000007000017945 */ /* 0x000fe40003800000 */
[----:B---3--:R-:W-:-:S04]  /*27b0*/  FMUL R12, R13, R156 ;  /* 0x0000009c0d0c7220 */ /* 0x008fc80000400000 */
[----:B------:R-:W-:-:S05]  /*27c0*/  FFMA R12, R29, R155, R12 ;  /* 0x0000009b1d0c7223 */ /* 0x000fca000000000c */
[----:B------:R-:W-:-:S05]  /*27d0*/  F2FP.BF16.F32.PACK_AB R12, RZ, R12 ;  /* 0x0000000cff0c723e */ /* 0x000fca00000010ff */
[----:B------:R0:W-:Y:S01]  /*27e0*/  @P3 STG.E.U16 desc[UR36][R4.64+0x12], R12 ;  /* 0x0000120c04003986 */ /* 0x0001e2000c101524 */
[----:B------:R-:W-:Y:S05]  /*27f0*/  @!P1 BRA `(.L_x_45) ;  /* 0x0000000000049947 */ /* 0x000fea0003800000 */
[----:B------:R3:W5:Y:S02]  /*2800*/  LDG.E.LTC128B.U16 R24, desc[UR36][R8.64+0x10] ;  /* 0x0000102408187981 */ /* 0x000764000c1e1520 */
.L_x_45:
[----:B------:R-:W-:Y:S05]  /*2810*/  BSYNC B1 ;  /* 0x0000000000017941 */ /* 0x000fea0003800000 */
.L_x_44:
[----:B-----5:R-:W-:Y:S01]  /*2820*/  IMAD.U32 R13, R24, 0x10000, RZ ;  /* 0x00010000180d7824 */ /* 0x020fe200078e00ff */
[----:B------:R-:W-:Y:S01]  /*2830*/  ISETP.GT.AND P0, PT, R0, 0x8, P0 ;  /* 0x000000080000780c */ /* 0x000fe20000704270 */
[----:B------:R-:W-:Y:S02]  /*2840*/  BSSY B1, `(.L_x_46) ;  /* 0x0000007000017945 */ /* 0x000fe40003800000 */
[----:B------:R-:W-:-:S04]  /*2850*/  FMUL R13, R13, R156 ;  /* 0x0000009c0d0d7220 */ /* 0x000fc80000400000 */
[----:B------:R-:W-:-:S05]  /*2860*/  FFMA R13, R30, R155, R13 ;  /* 0x0000009b1e0d7223 */ /* 0x000fca000000000d */
[----:B------:R-:W-:-:S05]  /*2870*/  F2FP.BF16.F32.PACK_AB R13, RZ, R13 ;  /* 0x0000000dff0d723e */ /* 0x000fca00000010ff */
[----:B------:R0:W-:Y:S01]  /*2880*/  @P1 STG.E.U16 desc[UR36][R10.64+0x10], R13 ;  /* 0x0000100d0a001986 */ /* 0x0001e2000c101524 */
[----:B------:R-:W-:Y:S05]  /*2890*/  @!P0 BRA `(.L_x_47) ;  /* 0x0000000000048947 */ /* 0x000fea0003800000 */
[----:B------:R0:W5:Y:S02]  /*28a0*/  LDG.E.LTC128B.U16 R24, desc[UR36][R8.64+0x12] ;  /* 0x0000122408187981 */ /* 0x000164000c1e1520 */
.L_x_47:
[----:B------:R-:W-:Y:S05]  /*28b0*/  BSYNC B1 ;  /* 0x0000000000017941 */ /* 0x000fea0003800000 */
.L_x_46:
[----:B0----5:R-:W-:Y:S01]  /*28c0*/  IMAD.U32 R13, R24, 0x10000, RZ ;  /* 0x00010000180d7824 */ /* 0x021fe200078e00ff */
        /* <DEDUP_REMOVED lines=9> */
.L_x_49:
[----:B------:R-:W-:Y:S05]  /*2960*/  BSYNC B1 ;  /* 0x0000000000017941 */ /* 0x000fea0003800000 */
.L_x_48:
        /* <DEDUP_REMOVED lines=10> */
.L_x_51:
[----:B------:R-:W-:Y:S05]  /*2a10*/  BSYNC B1 ;  /* 0x0000000000017941 */ /* 0x000fea0003800000 */
.L_x_50:
[----:B0----5:R-:W-:Y:S01]  /*2a20*/  IMAD.U32 R13, R24, 0x10000, RZ ;  /* 0x00010000180d7824 */ /* 0x021fe200078e00ff */
        /* <DEDUP_REMOVED lines=8> */
.L_x_53:
[----:B------:R-:W-:Y:S05]  /*2ab0*/  BSYNC B1 ;  /* 0x0000000000017941 */ /* 0x000fea0003800000 */
.L_x_52:
        /* <DEDUP_REMOVED lines=9> */
.L_x_55:
[----:B------:R-:W-:Y:S05]  /*2b50*/  BSYNC B1 ;  /* 0x0000000000017941 */ /* 0x000fea0003800000 */
.L_x_54:
        /* <DEDUP_REMOVED lines=10> */
.L_x_57:
[----:B------:R-:W-:Y:S05]  /*2c00*/  BSYNC B1 ;  /* 0x0000000000017941 */ /* 0x000fea0003800000 */
.L_x_56:
        /* <DEDUP_REMOVED lines=10> */
.L_x_59:
[----:B------:R-:W-:Y:S05]  /*2cb0*/  BSYNC B1 ;  /* 0x0000000000017941 */ /* 0x000fea0003800000 */
.L_x_58:
        /* <DEDUP_REMOVED lines=9> */
.L_x_61:
[----:B------:R-:W-:Y:S05]  /*2d50*/  BSYNC B1 ;  /* 0x0000000000017941 */ /* 0x000fea0003800000 */
.L_x_60:
        /* <DEDUP_REMOVED lines=9> */
.L_x_63:
[----:B------:R-:W-:Y:S05]  /*2df0*/  BSYNC B1 ;  /* 0x0000000000017941 */ /* 0x000fea0003800000 */
.L_x_62:
        /* <DEDUP_REMOVED lines=10> */
.L_x_65:
[----:B------:R-:W-:Y:S05]  /*2ea0*/  BSYNC B1 ;  /* 0x0000000000017941 */ /* 0x000fea0003800000 */
.L_x_64:
        /* <DEDUP_REMOVED lines=10> */
.L_x_67:
[----:B------:R-:W-:Y:S05]  /*2f50*/  BSYNC B1 ;  /* 0x0000000000017941 */ /* 0x000fea0003800000 */
.L_x_66:
        /* <DEDUP_REMOVED lines=9> */
.L_x_69:
[----:B------:R-:W-:Y:S05]  /*2ff0*/  BSYNC B1 ;  /* 0x0000000000017941 */ /* 0x000fea0003800000 */
.L_x_68:
        /* <DEDUP_REMOVED lines=9> */
.L_x_71:
[----:B------:R-:W-:Y:S05]  /*3090*/  BSYNC B1 ;  /* 0x0000000000017941 */ /* 0x000fea0003800000 */
.L_x_70:
        /* <DEDUP_REMOVED lines=10> */
.L_x_73:
[----:B------:R-:W-:Y:S05]  /*3140*/  BSYNC B1 ;  /* 0x0000000000017941 */ /* 0x000fea0003800000 */
.L_x_72:
        /* <DEDUP_REMOVED lines=10> */
.L_x_75:
[----:B------:R-:W-:Y:S05]  /*31f0*/  BSYNC B1 ;  /* 0x0000000000017941 */ /* 0x000fea0003800000 */
.L_x_74:
        /* <DEDUP_REMOVED lines=9> */
.L_x_77:
[----:B------:R-:W-:Y:S05]  /*3290*/  BSYNC B1 ;  /* 0x0000000000017941 */ /* 0x000fea0003800000 */
.L_x_76:
        /* <DEDUP_REMOVED lines=9> */
.L_x_79:
[----:B------:R-:W-:Y:S05]  /*3330*/  BSYNC B1 ;  /* 0x0000000000017941 */ /* 0x000fea0003800000 */
.L_x_78:
        /* <DEDUP_REMOVED lines=10> */
.L_x_81:
[----:B------:R-:W-:Y:S05]  /*33e0*/  BSYNC B1 ;  /* 0x0000000000017941 */ /* 0x000fea0003800000 */
.L_x_80:
        /* <DEDUP_REMOVED lines=10> */
.L_x_83:
[----:B------:R-:W-:Y:S05]  /*3490*/  BSYNC B1 ;  /* 0x0000000000017941 */ /* 0x000fea0003800000 */
.L_x_82:
        /* <DEDUP_REMOVED lines=9> */
.L_x_85:
[----:B------:R-:W-:Y:S05]  /*3530*/  BSYNC B1 ;  /* 0x0000000000017941 */ /* 0x000fea0003800000 */
.L_x_84:
        /* <DEDUP_REMOVED lines=9> */
.L_x_87:
[----:B------:R-:W-:Y:S05]  /*35d0*/  BSYNC B1 ;  /* 0x0000000000017941 */ /* 0x000fea0003800000 */
.L_x_86:
        /* <DEDUP_REMOVED lines=10> */
.L_x_89:
[----:B------:R-:W-:Y:S05]  /*3680*/  BSYNC B1 ;  /* 0x0000000000017941 */ /* 0x000fea0003800000 */
.L_x_88:
        /* <DEDUP_REMOVED lines=10> */
.L_x_91:
[----:B------:R-:W-:Y:S05]  /*3730*/  BSYNC B1 ;  /* 0x0000000000017941 */ /* 0x000fea0003800000 */
.L_x_90:
        /* <DEDUP_REMOVED lines=9> */
.L_x_93:
[----:B------:R-:W-:Y:S05]  /*37d0*/  BSYNC B1 ;  /* 0x0000000000017941 */ /* 0x000fea0003800000 */
.L_x_92:
        /* <DEDUP_REMOVED lines=9> */
.L_x_95:
[----:B------:R-:W-:Y:S05]  /*3870*/  BSYNC B1 ;  /* 0x0000000000017941 */ /* 0x000fea0003800000 */
.L_x_94:
        /* <DEDUP_REMOVED lines=10> */
.L_x_97:
[----:B------:R-:W-:Y:S05]  /*3920*/  BSYNC B1 ;  /* 0x0000000000017941 */ /* 0x000fea0003800000 */
.L_x_96:
        /* <DEDUP_REMOVED lines=10> */
.L_x_99:
[----:B------:R-:W-:Y:S05]  /*39d0*/  BSYNC B1 ;  /* 0x0000000000017941 */ /* 0x000fea0003800000 */
.L_x_98:
        /* <DEDUP_REMOVED lines=9> */
.L_x_101:
[----:B------:R-:W-:Y:S05]  /*3a70*/  BSYNC B1 ;  /* 0x0000000000017941 */ /* 0x000fea0003800000 */
.L_x_100:
        /* <DEDUP_REMOVED lines=9> */
.L_x_103:
[----:B------:R-:W-:Y:S05]  /*3b10*/  BSYNC B1 ;  /* 0x0000000000017941 */ /* 0x000fea0003800000 */
.L_x_102:
        /* <DEDUP_REMOVED lines=10> */
.L_x_105:
[----:B------:R-:W-:Y:S05]  /*3bc0*/  BSYNC B1 ;  /* 0x0000000000017941 */ /* 0x000fea0003800000 */
.L_x_104:
        /* <DEDUP_REMOVED lines=10> */
.L_x_107:
[----:B------:R-:W-:Y:S05]  /*3c70*/  BSYNC B1 ;  /* 0x0000000000017941 */ /* 0x000fea0003800000 */
.L_x_106:
        /* <DEDUP_REMOVED lines=9> */
.L_x_109:
[----:B------:R-:W-:Y:S05]  /*3d10*/  BSYNC B1 ;  /* 0x0000000000017941 */ /* 0x000fea0003800000 */
.L_x_108:
        /* <DEDUP_REMOVED lines=9> */
.L_x_111:
[----:B------:R-:W-:Y:S05]  /*3db0*/  BSYNC B1 ;  /* 0x0000000000017941 */ /* 0x000fea0003800000 */
.L_x_110:
        /* <DEDUP_REMOVED lines=10> */
.L_x_113:
[----:B------:R-:W-:Y:S05]  /*3e60*/  BSYNC B1 ;  /* 0x0000000000017941 */ /* 0x000fea0003800000 */
.L_x_112:
        /* <DEDUP_REMOVED lines=10> */
.L_x_115:
[----:B------:R-:W-:Y:S05]  /*3f10*/  BSYNC B1 ;  /* 0x0000000000017941 */ /* 0x000fea0003800000 */
.L_x_114:
        /* <DEDUP_REMOVED lines=9> */
.L_x_117:
[----:B------:R-:W-:Y:S05]  /*3fb0*/  BSYNC B1 ;  /* 0x0000000000017941 */ /* 0x000fea0003800000 */
.L_x_116:
        /* <DEDUP_REMOVED lines=9> */
.L_x_119:
[----:B------:R-:W-:Y:S05]  /*4050*/  BSYNC B1 ;  /* 0x0000000000017941 */ /* 0x000fea0003800000 */
.L_x_118:
        /* <DEDUP_REMOVED lines=10> */
.L_x_121:
[----:B------:R-:W-:Y:S05]  /*4100*/  BSYNC B1 ;  /* 0x0000000000017941 */ /* 0x000fea0003800000 */
.L_x_120:
        /* <DEDUP_REMOVED lines=10> */
.L_x_123:
[----:B------:R-:W-:Y:S05]  /*41b0*/  BSYNC B1 ;  /* 0x0000000000017941 */ /* 0x000fea0003800000 */
.L_x_122:
        /* <DEDUP_REMOVED lines=9> */
.L_x_125:
[----:B------:R-:W-:Y:S05]  /*4250*/  BSYNC B1 ;  /* 0x0000000000017941 */ /* 0x000fea0003800000 */
.L_x_124:
        /* <DEDUP_REMOVED lines=9> */
.L_x_127:
[----:B------:R-:W-:Y:S05]  /*42f0*/  BSYNC B1 ;  /* 0x0000000000017941 */ /* 0x000fea0003800000 */
.L_x_126:
        /* <DEDUP_REMOVED lines=10> */
.L_x_129:
[----:B------:R-:W-:Y:S05]  /*43a0*/  BSYNC B1 ;  /* 0x0000000000017941 */ /* 0x000fea0003800000 */
.L_x_128:
        /* <DEDUP_REMOVED lines=10> */
.L_x_131:
[----:B------:R-:W-:Y:S05]  /*4450*/  BSYNC B1 ;  /* 0x0000000000017941 */ /* 0x000fea0003800000 */
.L_x_130:
        /* <DEDUP_REMOVED lines=9> */
.L_x_133:
[----:B------:R-:W-:Y:S05]  /*44f0*/  BSYNC B1 ;  /* 0x0000000000017941 */ /* 0x000fea0003800000 */
.L_x_132:
        /* <DEDUP_REMOVED lines=9> */
.L_x_135:
[----:B------:R-:W-:Y:S05]  /*4590*/  BSYNC B1 ;  /* 0x0000000000017941 */ /* 0x000fea0003800000 */
.L_x_134:
        /* <DEDUP_REMOVED lines=10> */
.L_x_137:
[----:B------:R-:W-:Y:S05]  /*4640*/  BSYNC B1 ;  /* 0x0000000000017941 */ /* 0x000fea0003800000 */
.L_x_136:
        /* <DEDUP_REMOVED lines=10> */
.L_x_139:
[----:B------:R-:W-:Y:S05]  /*46f0*/  BSYNC B1 ;  /* 0x0000000000017941 */ /* 0x000fea0003800000 */
.L_x_138:
        /* <DEDUP_REMOVED lines=9> */
.L_x_141:
[----:B------:R-:W-:Y:S05]  /*4790*/  BSYNC B1 ;  /* 0x0000000000017941 */ /* 0x000fea0003800000 */
.L_x_140:
        /* <DEDUP_REMOVED lines=9> */
.L_x_143:
[----:B------:R-:W-:Y:S05]  /*4830*/  BSYNC B1 ;  /* 0x0000000000017941 */ /* 0x000fea0003800000 */
.L_x_142:
        /* <DEDUP_REMOVED lines=10> */
.L_x_145:
[----:B------:R-:W-:Y:S05]  /*48e0*/  BSYNC B1 ;  /* 0x0000000000017941 */ /* 0x000fea0003800000 */
.L_x_144:
        /* <DEDUP_REMOVED lines=10> */
.L_x_147:
[----:B------:R-:W-:Y:S05]  /*4990*/  BSYNC B1 ;  /* 0x0000000000017941 */ /* 0x000fea0003800000 */
.L_x_146:
        /* <DEDUP_REMOVED lines=9> */
.L_x_149:
[----:B------:R-:W-:Y:S05]  /*4a30*/  BSYNC B1 ;  /* 0x0000000000017941 */ /* 0x000fea0003800000 */
.L_x_148:
        /* <DEDUP_REMOVED lines=9> */
.L_x_151:
[----:B------:R-:W-:Y:S05]  /*4ad0*/  BSYNC B1 ;  /* 0x0000000000017941 */ /* 0x000fea0003800000 */
.L_x_150:
        /* <DEDUP_REMOVED lines=10> */
.L_x_153:
[----:B------:R-:W-:Y:S05]  /*4b80*/  BSYNC B1 ;  /* 0x0000000000017941 */ /* 0x000fea0003800000 */
.L_x_152:
        /* <DEDUP_REMOVED lines=10> */
.L_x_155:
[----:B------:R-:W-:Y:S05]  /*4c30*/  BSYNC B1 ;  /* 0x0000000000017941 */ /* 0x000fea0003800000 */
.L_x_154:
        /* <DEDUP_REMOVED lines=9> */
.L_x_157:
[----:B------:R-:W-:Y:S05]  /*4cd0*/  BSYNC B1 ;  /* 0x0000000000017941 */ /* 0x000fea0003800000 */
.L_x_156:
        /* <DEDUP_REMOVED lines=9> */
.L_x_159:
[----:B------:R-:W-:Y:S05]  /*4d70*/  BSYNC B1 ;  /* 0x0000000000017941 */ /* 0x000fea0003800000 */
.L_x_158:
        /* <DEDUP_REMOVED lines=10> */
.L_x_161:
[----:B------:R-:W-:Y:S05]  /*4e20*/  BSYNC B1 ;  /* 0x0000000000017941 */ /* 0x000fea0003800000 */
.L_x_160:
        /* <DEDUP_REMOVED lines=10> */
.L_x_163:
[----:B------:R-:W-:Y:S05]  /*4ed0*/  BSYNC B1 ;  /* 0x0000000000017941 */ /* 0x000fea0003800000 */
.L_x_162:
        /* <DEDUP_REMOVED lines=9> */
.L_x_165:
[----:B------:R-:W-:Y:S05]  /*4f70*/  BSYNC B1 ;  /* 0x0000000000017941 */ /* 0x000fea0003800000 */
.L_x_164:
        /* <DEDUP_REMOVED lines=9> */
.L_x_167:
[----:B------:R-:W-:Y:S05]  /*5010*/  BSYNC B1 ;  /* 0x0000000000017941 */ /* 0x000fea0003800000 */
.L_x_166:
        /* <DEDUP_REMOVED lines=10> */
.L_x_169:
[----:B------:R-:W-:Y:S05]  /*50c0*/  BSYNC B1 ;  /* 0x0000000000017941 */ /* 0x000fea0003800000 */
.L_x_168:
        /* <DEDUP_REMOVED lines=10> */
.L_x_171:
[----:B------:R-:W-:Y:S05]  /*5170*/  BSYNC B1 ;  /* 0x0000000000017941 */ /* 0x000fea0003800000 */
.L_x_170:
        /* <DEDUP_REMOVED lines=9> */
.L_x_173:
[----:B------:R-:W-:Y:S05]  /*5210*/  BSYNC B1 ;  /* 0x0000000000017941 */ /* 0x000fea0003800000 */
.L_x_172:
        /* <DEDUP_REMOVED lines=9> */
.L_x_175:
[----:B------:R-:W-:Y:S05]  /*52b0*/  BSYNC B1 ;  /* 0x0000000000017941 */ /* 0x000fea0003800000 */
.L_x_174:
        /* <DEDUP_REMOVED lines=10> */
.L_x_177:
[----:B------:R-:W-:Y:S05]  /*5360*/  BSYNC B1 ;  /* 0x0000000000017941 */ /* 0x000fea0003800000 */
.L_x_176:
        /* <DEDUP_REMOVED lines=10> */
.L_x_179:
[----:B------:R-:W-:Y:S05]  /*5410*/  BSYNC B1 ;  /* 0x0000000000017941 */ /* 0x000fea0003800000 */
.L_x_178:
        /* <DEDUP_REMOVED lines=9> */
.L_x_181:
[----:B------:R-:W-:Y:S05]  /*54b0*/  BSYNC B1 ;  /* 0x0000000000017941 */ /* 0x000fea0003800000 */
.L_x_180:
        /* <DEDUP_REMOVED lines=9> */
.L_x_183:
[----:B------:R-:W-:Y:S05]  /*5550*/  BSYNC B1 ;  /* 0x0000000000017941 */ /* 0x000fea0003800000 */
.L_x_182:
        /* <DEDUP_REMOVED lines=10> */
.L_x_185:
[----:B------:R-:W-:Y:S05]  /*5600*/  BSYNC B1 ;  /* 0x0000000000017941 */ /* 0x000fea0003800000 */
.L_x_184:
        /* <DEDUP_REMOVED lines=10> */
.L_x_187:
[----:B------:R-:W-:Y:S05]  /*56b0*/  BSYNC B1 ;  /* 0x0000000000017941 */ /* 0x000fea0003800000 */
.L_x_186:
        /* <DEDUP_REMOVED lines=9> */
.L_x_189:
[----:B------:R-:W-:Y:S05]  /*5750*/  BSYNC B1 ;  /* 0x0000000000017941 */ /* 0x000fea0003800000 */
.L_x_188:
        /* <DEDUP_REMOVED lines=9> */
.L_x_191:
[----:B------:R-:W-:Y:S05]  /*57f0*/  BSYNC B1 ;  /* 0x0000000000017941 */ /* 0x000fea0003800000 */
.L_x_190:
        /* <DEDUP_REMOVED lines=10> */
.L_x_193:
[----:B------:R-:W-:Y:S05]  /*58a0*/  BSYNC B1 ;  /* 0x0000000000017941 */ /* 0x000fea0003800000 */
.L_x_192:
        /* <DEDUP_REMOVED lines=10> */
.L_x_195:
[----:B------:R-:W-:Y:S05]  /*5950*/  BSYNC B1 ;  /* 0x0000000000017941 */ /* 0x000fea0003800000 */
.L_x_194:
        /* <DEDUP_REMOVED lines=9> */
.L_x_197:
[----:B------:R-:W-:Y:S05]  /*59f0*/  BSYNC B1 ;  /* 0x0000000000017941 */ /* 0x000fea0003800000 */
.L_x_196:
        /* <DEDUP_REMOVED lines=9> */
.L_x_199:
[----:B------:R-:W-:Y:S05]  /*5a90*/  BSYNC B1 ;  /* 0x0000000000017941 */ /* 0x000fea0003800000 */
.L_x_198:
        /* <DEDUP_REMOVED lines=10> */
.L_x_201:
[----:B------:R-:W-:Y:S05]  /*5b40*/  BSYNC B1 ;  /* 0x0000000000017941 */ /* 0x000fea0003800000 */
.L_x_200:
        /* <DEDUP_REMOVED lines=10> */
.L_x_203:
[----:B------:R-:W-:Y:S05]  /*5bf0*/  BSYNC B1 ;  /* 0x0000000000017941 */ /* 0x000fea0003800000 */
.L_x_202:
        /* <DEDUP_REMOVED lines=9> */
.L_x_205:
[----:B------:R-:W-:Y:S05]  /*5c90*/  BSYNC B1 ;  /* 0x0000000000017941 */ /* 0x000fea0003800000 */
.L_x_204:
        /* <DEDUP_REMOVED lines=9> */
.L_x_207:
[----:B------:R-:W-:Y:S05]  /*5d30*/  BSYNC B1 ;  /* 0x0000000000017941 */ /* 0x000fea0003800000 */
.L_x_206:
        /* <DEDUP_REMOVED lines=10> */
.L_x_209:
[----:B------:R-:W-:Y:S05]  /*5de0*/  BSYNC B1 ;  /* 0x0000000000017941 */ /* 0x000fea0003800000 */
.L_x_208:
        /* <DEDUP_REMOVED lines=10> */
.L_x_211:
[----:B------:R-:W-:Y:S05]  /*5e90*/  BSYNC B1 ;  /* 0x0000000000017941 */ /* 0x000fea0003800000 */
.L_x_210:
        /* <DEDUP_REMOVED lines=9> */
.L_x_213:
[----:B------:R-:W-:Y:S05]  /*5f30*/  BSYNC B1 ;  /* 0x0000000000017941 */ /* 0x000fea0003800000 */
.L_x_212:
        /* <DEDUP_REMOVED lines=9> */
.L_x_215:
[----:B------:R-:W-:Y:S05]  /*5fd0*/  BSYNC B1 ;  /* 0x0000000000017941 */ /* 0x000fea0003800000 */
.L_x_214:
        /* <DEDUP_REMOVED lines=10> */
.L_x_217:
[----:B------:R-:W-:Y:S05]  /*6080*/  BSYNC B1 ;  /* 0x0000000000017941 */ /* 0x000fea0003800000 */
.L_x_216:
        /* <DEDUP_REMOVED lines=10> */
.L_x_219:
[----:B------:R-:W-:Y:S05]  /*6130*/  BSYNC B1 ;  /* 0x0000000000017941 */ /* 0x000fea0003800000 */
.L_x_218:
        /* <DEDUP_REMOVED lines=9> */
.L_x_221:
[----:B------:R-:W-:Y:S05]  /*61d0*/  BSYNC B1 ;  /* 0x0000000000017941 */ /* 0x000fea0003800000 */
.L_x_220:
        /* <DEDUP_REMOVED lines=9> */
.L_x_223:
[----:B------:R-:W-:Y:S05]  /*6270*/  BSYNC B1 ;  /* 0x0000000000017941 */ /* 0x000fea0003800000 */
.L_x_222:
        /* <DEDUP_REMOVED lines=10> */
.L_x_225:
[----:B------:R-:W-:Y:S05]  /*6320*/  BSYNC B1 ;  /* 0x0000000000017941 */ /* 0x000fea0003800000 */
.L_x_224:
        /* <DEDUP_REMOVED lines=10> */
.L_x_227:
[----:B------:R-:W-:Y:S05]  /*63d0*/  BSYNC B1 ;  /* 0x0000000000017941 */ /* 0x000fea0003800000 */
.L_x_226:
        /* <DEDUP_REMOVED lines=9> */
.L_x_229:
[----:B------:R-:W-:Y:S05]  /*6470*/  BSYNC B1 ;  /* 0x0000000000017941 */ /* 0x000fea0003800000 */
.L_x_228:
        /* <DEDUP_REMOVED lines=9> */
.L_x_231:
[----:B------:R-:W-:Y:S05]  /*6510*/  BSYNC B1 ;  /* 0x0000000000017941 */ /* 0x000fea0003800000 */
.L_x_230:
        /* <DEDUP_REMOVED lines=10> */
.L_x_233:
[----:B------:R-:W-:Y:S05]  /*65c0*/  BSYNC B1 ;  /* 0x0000000000017941 */ /* 0x000fea0003800000 */
.L_x_232:
        /* <DEDUP_REMOVED lines=10> */
.L_x_235:
[----:B------:R-:W-:Y:S05]  /*6670*/  BSYNC B1 ;  /* 0x0000000000017941 */ /* 0x000fea0003800000 */
.L_x_234:
        /* <DEDUP_REMOVED lines=9> */
.L_x_237:
[----:B------:R-:W-:Y:S05]  /*6710*/  BSYNC B1 ;  /* 0x0000000000017941 */ /* 0x000fea0003800000 */
.L_x_236:
        /* <DEDUP_REMOVED lines=9> */
.L_x_239:
[----:B------:R-:W-:Y:S05]  /*67b0*/  BSYNC B1 ;  /* 0x0000000000017941 */ /* 0x000fea0003800000 */
.L_x_238:
        /* <DEDUP_REMOVED lines=10> */
.L_x_241:
[----:B------:R-:W-:Y:S05]  /*6860*/  BSYNC B1 ;  /* 0x0000000000017941 */ /* 0x000fea0003800000 */
.L_x_240:
        /* <DEDUP_REMOVED lines=10> */
.L_x_243:
[----:B------:R-:W-:Y:S05]  /*6910*/  BSYNC B1 ;  /* 0x0000000000017941 */ /* 0x000fea0003800000 */
.L_x_242:
        /* <DEDUP_REMOVED lines=9> */
.L_x_245:
[----:B------:R-:W-:Y:S05]  /*69b0*/  BSYNC B1 ;  /* 0x0000000000017941 */ /* 0x000fea0003800000 */
.L_x_244:
        /* <DEDUP_REMOVED lines=9> */
.L_x_247:
[----:B------:R-:W-:Y:S05]  /*6a50*/  BSYNC B1 ;  /* 0x0000000000017941 */ /* 0x000fea0003800000 */
.L_x_246:
        /* <DEDUP_REMOVED lines=10> */
.L_x_249:
[----:B------:R-:W-:Y:S05]  /*6b00*/  BSYNC B1 ;  /* 0x0000000000017941 */ /* 0x000fea0003800000 */
.L_x_248:
        /* <DEDUP_REMOVED lines=10> */
.L_x_251:
[----:B------:R-:W-:Y:S05]  /*6bb0*/  BSYNC B1 ;  /* 0x0000000000017941 */ /* 0x000fea0003800000 */
.L_x_250:
        /* <DEDUP_REMOVED lines=9> */
.L_x_253:
[----:B------:R-:W-:Y:S05]  /*6c50*/  BSYNC B1 ;  /* 0x0000000000017941 */ /* 0x000fea0003800000 */
.L_x_252:
        /* <DEDUP_REMOVED lines=9> */
.L_x_255:
[----:B------:R-:W-:Y:S05]  /*6cf0*/  BSYNC B1 ;  /* 0x0000000000017941 */ /* 0x000fea0003800000 */
.L_x_254:
        /* <DEDUP_REMOVED lines=10> */
.L_x_257:
[----:B------:R-:W-:Y:S05]  /*6da0*/  BSYNC B1 ;  /* 0x0000000000017941 */ /* 0x000fea0003800000 */
.L_x_256:
        /* <DEDUP_REMOVED lines=10> */
.L_x_259:
[----:B------:R-:W-:Y:S05]  /*6e50*/  BSYNC B1 ;  /* 0x0000000000017941 */ /* 0x000fea0003800000 */
.L_x_258:
        /* <DEDUP_REMOVED lines=9> */
.L_x_261:
[----:B------:R-:W-:Y:S05]  /*6ef0*/  BSYNC B1 ;  /* 0x0000000000017941 */ /* 0x000fea0003800000 */
.L_x_260:
        /* <DEDUP_REMOVED lines=9> */
.L_x_263:
[----:B------:R-:W-:Y:S05]  /*6f90*/  BSYNC B1 ;  /* 0x0000000000017941 */ /* 0x000fea0003800000 */
.L_x_262:
        /* <DEDUP_REMOVED lines=10> */
.L_x_265:
[----:B------:R-:W-:Y:S05]  /*7040*/  BSYNC B1 ;  /* 0x0000000000017941 */ /* 0x000fea0003800000 */
.L_x_264:
        /* <DEDUP_REMOVED lines=10> */
.L_x_267:
[----:B------:R-:W-:Y:S05]  /*70f0*/  BSYNC B1 ;  /* 0x0000000000017941 */ /* 0x000fea0003800000 */
.L_x_266:
        /* <DEDUP_REMOVED lines=9> */
.L_x_269:
[----:B------:R-:W-:Y:S05]  /*7190*/  BSYNC B1 ;  /* 0x0000000000017941 */ /* 0x000fea0003800000 */
.L_x_268:
        /* <DEDUP_REMOVED lines=9> */
.L_x_271:
[----:B------:R-:W-:Y:S05]  /*7230*/  BSYNC B1 ;  /* 0x0000000000017941 */ /* 0x000fea0003800000 */
.L_x_270:
        /* <DEDUP_REMOVED lines=10> */
.L_x_273:
[----:B------:R-:W-:Y:S05]  /*72e0*/  BSYNC B1 ;  /* 0x0000000000017941 */ /* 0x000fea0003800000 */
.L_x_272:
        /* <DEDUP_REMOVED lines=10> */
.L_x_275:
[----:B------:R-:W-:Y:S05]  /*7390*/  BSYNC B1 ;  /* 0x0000000000017941 */ /* 0x000fea0003800000 */
.L_x_274:
        /* <DEDUP_REMOVED lines=9> */
.L_x_277:
[----:B------:R-:W-:Y:S05]  /*7430*/  BSYNC B1 ;  /* 0x0000000000017941 */ /* 0x000fea0003800000 */
.L_x_276:
        /* <DEDUP_REMOVED lines=9> */
.L_x_279:
[----:B------:R-:W-:Y:S05]  /*74d0*/  BSYNC B1 ;  /* 0x0000000000017941 */ /* 0x000fea0003800000 */
.L_x_278:
        /* <DEDUP_REMOVED lines=10> */
.L_x_281:
[----:B------:R-:W-:Y:S05]  /*7580*/  BSYNC B1 ;  /* 0x0000000000017941 */ /* 0x000fea0003800000 */
.L_x_280:
        /* <DEDUP_REMOVED lines=10> */
.L_x_283:
[----:B------:R-:W-:Y:S05]  /*7630*/  BSYNC B1 ;  /* 0x0000000000017941 */ /* 0x000fea0003800000 */
.L_x_282:
[----:B-----5:R-:W-:Y:S01]  /*7640*/  IMAD.U32 R3, R24, 0x10000, RZ ;  /* 0x0001000018037824 */ /* 0x020fe200078e00ff */
[----:B------:R-:W-:Y:S01]  /*7650*/  ISETP.GT.AND P1, PT, R0, 0x8, P1 ;  /* 0x000000080000780c */ /* 0x000fe20000f24270 */
[----:B------:R-:W-:Y:S02]  /*7660*/  BSSY B1, `(.L_x_284) ;  /* 0x0000007000017945 */ /* 0x000fe40003800000 */
[----:B01--4-:R-:W-:-:S04]  /*7670*/  FMUL R6, R3, R156 ;  /* 0x0000009c03067220 */ /* 0x013fc80000400000 */
[----:B------:R-:W-:-:S05]  /*7680*/  FFMA R6, R149, R155, R6 ;  /* 0x0000009b95067223 */ /* 0x000fca0000000006 */
[----:B------:R-:W-:-:S05]  /*7690*/  F2FP.BF16.F32.PACK_AB R6, RZ, R6 ;  /* 0x00000006ff06723e */ /* 0x000fca00000010ff */
[----:B------:R0:W-:Y:S01]  /*76a0*/  @P3 STG.E.U16 desc[UR36][R4.64+0x1f2], R6 ;  /* 0x0001f20604003986 */ /* 0x0001e2000c101524 */
[----:B------:R-:W-:Y:S05]  /*76b0*/  @!P1 BRA `(.L_x_285) ;  /* 0x0000000000049947 */ /* 0x000fea0003800000 */
[----:B------:R1:W5:Y:S02]  /*76c0*/  LDG.E.LTC128B.U16 R24, desc[UR36][R8.64+0x1f0] ;  /* 0x0001f02408187981 */ /* 0x000364000c1e1520 */
.L_x_285:
[----:B------:R-:W-:Y:S05]  /*76d0*/  BSYNC B1 ;  /* 0x0000000000017941 */ /* 0x000fea0003800000 */
.L_x_284:
[----:B-----5:R-:W-:Y:S01]  /*76e0*/  IMAD.U32 R3, R24, 0x10000, RZ ;  /* 0x0001000018037824 */ /* 0x020fe200078e00ff */
[----:B------:R-:W-:Y:S01]  /*76f0*/  ISETP.GT.AND P0, PT, R0, 0x8, P0 ;  /* 0x000000080000780c */ /* 0x000fe20000704270 */
[----:B0-----:R-:W-:Y:S01]  /*7700*/  @P1 IMAD.MOV.U32 R4, RZ, RZ, R10 ;  /* 0x000000ffff041224 */ /* 0x001fe200078e000a */
[----:B------:R-:W-:Y:S01]  /*7710*/  BSSY B1, `(.L_x_286) ;  /* 0x0000008000017945 */ /* 0x000fe20003800000 */
[----:B------:R-:W-:Y:S01]  /*7720*/  FMUL R3, R3, R156 ;  /* 0x0000009c03037220 */ /* 0x000fe20000400000 */
[----:B------:R-:W-:-:S03]  /*7730*/  @P1 IMAD.MOV.U32 R5, RZ, RZ, R11 ;  /* 0x000000ffff051224 */ /* 0x000fc600078e000b */
[----:B------:R-:W-:-:S05]  /*7740*/  FFMA R3, R150, R155, R3 ;  /* 0x0000009b96037223 */ /* 0x000fca0000000003 */
[----:B------:R-:W-:-:S05]  /*7750*/  F2FP.BF16.F32.PACK_AB R3, RZ, R3 ;  /* 0x00000003ff03723e */ /* 0x000fca00000010ff */
[----:B------:R0:W-:Y:S01]  /*7760*/  @P1 STG.E.U16 desc[UR36][R4.64+0x1f0], R3 ;  /* 0x0001f00304001986 */ /* 0x0001e2000c101524 */
[----:B------:R-:W-:Y:S05]  /*7770*/  @!P0 BRA `(.L_x_287) ;  /* 0x0000000000048947 */ /* 0x000fea0003800000 */
[----:B------:R4:W5:Y:S02]  /*7780*/  LDG.E.LTC128B.U16 R24, desc[UR36][R8.64+0x1f2] ;  /* 0x0001f22408187981 */ /* 0x000964000c1e1520 */
.L_x_287:
[----:B------:R-:W-:Y:S05]  /*7790*/  BSYNC B1 ;  /* 0x0000000000017941 */ /* 0x000fea0003800000 */
.L_x_286:
[----:B------:R-:W-:Y:S05]  /*77a0*/  @!P0 BRA `(.L_x_288) ;  /* 0x0000002400308947 */ /* 0x000fea0003800000 */
[----:B0----5:R-:W-:-:S04]  /*77b0*/  IMAD.U32 R3, R24, 0x10000, RZ ;  /* 0x0001000018037824 */ /* 0x021fc800078e00ff */
[----:B------:R-:W-:-:S04]  /*77c0*/  FMUL R0, R3, R156 ;  /* 0x0000009c03007220 */ /* 0x000fc80000400000 */
[----:B------:R-:W-:-:S05]  /*77d0*/  FFMA R0, R151, R155, R0 ;  /* 0x0000009b97007223 */ /* 0x000fca0000000000 */
[----:B------:R-:W-:-:S05]  /*77e0*/  F2FP.BF16.F32.PACK_AB R0, RZ, R0 ;  /* 0x00000000ff00723e */ /* 0x000fca00000010ff */
[----:B------:R0:W-:Y:S01]  /*77f0*/  STG.E.U16 desc[UR36][R10.64+0x1f2], R0 ;  /* 0x0001f2000a007986 */ /* 0x0001e2000c101524 */
[----:B------:R-:W-:Y:S05]  /*7800*/  BRA `(.L_x_288) ;  /* 0x0000002400187947 */ /* 0x000fea0003800000 */
.L_x_35:
[----:B------:R-:W-:Y:S01]  /*7810*/  ISETP.GT.AND P0, PT, R3, 0x1, PT ;  /* 0x000000010300780c */ /* 0x000fe20003f04270 */
[----:B------:R-:W-:Y:S01]  /*7820*/  ULDC.64 UR4, c[0x0][0x5c0] ;  /* 0x0001700000047ab9 */ /* 0x000fe20000000a00 */
[-C--:B------:R-:W-:Y:S01]  /*7830*/  FMUL R24, R24, R155.reuse ;  /* 0x0000009b18187220 */ /* 0x080fe20000400000 */
[-C--:B------:R-:W-:Y:S01]  /*7840*/  FMUL R25, R25, R155.reuse ;  /* 0x0000009b19197220 */ /* 0x080fe20000400000 */
[----:B------:R-:W-:Y:S01]  /*7850*/  ISETP.GT.AND P3, PT, R0, RZ, P0 ;  /* 0x000000ff0000720c */ /* 0x000fe20000764270 */
[-C--:B------:R-:W-:Y:S01]  /*7860*/  FMUL R26, R26, R155.reuse ;  /* 0x0000009b1a1a7220 */ /* 0x080fe20000400000 */
[----:B------:R-:W-:Y:S01]  /*7870*/  LEA R4, P4, R160, UR4, 0x1 ;  /* 0x00000004a0047c11 */ /* 0x000fe2000f8808ff */
[-C--:B------:R-:W-:Y:S01]  /*7880*/  FMUL R27, R27, R155.reuse ;  /* 0x0000009b1b1b7220 */ /* 0x080fe20000400000 */
[----:B------:R-:W-:Y:S01]  /*7890*/  F2FP.BF16.F32.PACK_AB R24, RZ, R24 ;  /* 0x00000018ff18723e */ /* 0x000fe200000010ff */
[-C--:B------:R-:W-:Y:S01]  /*78a0*/  FMUL R28, R28, R155.reuse ;  /* 0x0000009b1c1c7220 */ /* 0x080fe20000400000 */
[----:B------:R-:W-:Y:S01]  /*78b0*/  LEA.HI.X R5, R160, UR5, R153, 0x1, P4 ;  /* 0x00000005a0057c11 */ /* 0x000fe2000a0f0c99 */
[----:B------:R-:W-:Y:S01]  /*78c0*/  FMUL R29, R29, R155 ;  /* 0x0000009b1d1d7220 */ /* 0x000fe20000400000 */
[----:B------:R-:W-:Y:S01]  /*78d0*/  F2FP.BF16.F32.PACK_AB R25, RZ, R25 ;  /* 0x00000019ff19723e */ /* 0x000fe200000010ff */
[-C--:B------:R-:W-:Y:S01]  /*78e0*/  FMUL R30, R30, R155.reuse ;  /* 0x0000009b1e1e7220 */ /* 0x080fe20000400000 */
[----:B------:R-:W-:Y:S01]  /*78f0*/  SHF.L.U64.HI R11, R10, 0x4, R11 ;  /* 0x000000040a0b7819 */ /* 0x000fe2000001020b */
[----:B------:R-:W-:Y:S01]  /*7900*/  @P1 STG.E.U16 desc[UR36][R4.64], R24 ;  /* 0x0000001804001986 */ /* 0x000fe2000c101524 */
[----:B------:R-:W-:Y:S01]  /*7910*/  ISETP.GT.AND P1, PT, R3, 0x8, PT ;  /* 0x000000080300780c */ /* 0x000fe20003f24270 */
[-C--:B------:R-:W-:Y:S01]  /*7920*/  FMUL R31, R31, R155.reuse ;  /* 0x0000009b1f1f7220 */ /* 0x080fe20000400000 */
[----:B------:R-:W-:Y:S01]  /*7930*/  ISETP.GT.AND P4, PT, R0, 0x8, P0 ;  /* 0x000000080000780c */ /* 0x000fe20000784270 */
[----:B------:R-:W-:Y:S01]  /*7940*/  @P3 STG.E.U16 desc[UR36][R4.64+0x2], R25 ;  /* 0x0000021904003986 */ /* 0x000fe2000c101524 */
[----:B------:R-:W-:Y:S01]  /*7950*/  LEA R6, P3, R10, R4, 0x4 ;  /* 0x000000040a067211 */ /* 0x000fe200078620ff */
[-C--:B------:R-:W-:Y:S01]  /*7960*/  FMUL R32, R32, R155.reuse ;  /* 0x0000009b20207220 */ /* 0x080fe20000400000 */
[C---:B------:R-:W-:Y:S01]  /*7970*/  ISETP.GT.AND P2, PT, R0.reuse, 0x8, P2 ;  /* 0x000000080000780c */ /* 0x040fe20001744270 */
[-C--:B------:R-:W-:Y:S01]  /*7980*/  FMUL R33, R33, R155.reuse ;  /* 0x0000009b21217220 */ /* 0x080fe20000400000 */
[----:B------:R-:W-:Y:S01]  /*7990*/  ISETP.GT.AND P0, PT, R3, 0x9, PT ;  /* 0x000000090300780c */ /* 0x000fe20003f04270 */
[----:B------:R-:W-:Y:S01]  /*79a0*/  IMAD.X R7, R11, 0x1, R5, P3 ;  /* 0x000000010b077824 */ /* 0x000fe200018e0605 */
[----:B------:R-:W-:Y:S01]  /*79b0*/  ISETP.GT.AND P5, PT, R0, RZ, P1 ;  /* 0x000000ff0000720c */ /* 0x000fe20000fa4270 */
[-C--:B------:R-:W-:Y:S01]  /*79c0*/  FMUL R34, R34, R155.reuse ;  /* 0x0000009b22227220 */ /* 0x080fe20000400000 */
[----:B------:R-:W-:Y:S01]  /*79d0*/  ISETP.GT.AND P3, PT, R0, RZ, P0 ;  /* 0x000000ff0000720c */ /* 0x000fe20000764270 */
[-C--:B------:R-:W-:Y:S01]  /*79e0*/  FMUL R35, R35, R155.reuse ;  /* 0x0000009b23237220 */ /* 0x080fe20000400000 */
[----:B------:R-:W-:Y:S01]  /*79f0*/  F2FP.BF16.F32.PACK_AB R26, RZ, R26 ;  /* 0x0000001aff1a723e */ /* 0x000fe200000010ff */
[----:B------:R-:W-:Y:S01]  /*7a00*/  FMUL R36, R36, R155 ;  /* 0x0000009b24247220 */ /* 0x000fe20000400000 */
[----:B------:R-:W-:Y:S01]  /*7a10*/  F2FP.BF16.F32.PACK_AB R27, RZ, R27 ;  /* 0x0000001bff1b723e */ /* 0x000fe200000010ff */
[----:B------:R-:W-:Y:S01]  /*7a20*/  FMUL R37, R37, R155 ;  /* 0x0000009b25257220 */ /* 0x000fe20000400000 */
[----:B------:R-:W-:Y:S01]  /*7a30*/  F2FP.BF16.F32.PACK_AB R28, RZ, R28 ;  /* 0x0000001cff1c723e */ /* 0x000fe200000010ff */
[----:B------:R-:W-:Y:S01]  /*7a40*/  @P2 STG.E.U16 desc[UR36][R6.64], R26 ;  /* 0x0000001a06002986 */ /* 0x000fe2000c101524 */
[----:B------:R-:W-:Y:S01]  /*7a50*/  F2FP.BF16.F32.PACK_AB R29, RZ, R29 ;  /* 0x0000001dff1d723e */ /* 0x000fe200000010ff */
[-C--:B------:R-:W-:Y:S01]  /*7a60*/  FMUL R38, R38, R155.reuse ;  /* 0x0000009b26267220 */ /* 0x080fe20000400000 */
[C---:B------:R-:W-:Y:S01]  /*7a70*/  ISETP.GT.AND P2, PT, R0.reuse, 0x8, P1 ;  /* 0x000000080000780c */ /* 0x040fe20000f44270 */
[----:B------:R-:W-:Y:S01]  /*7a80*/  @P4 STG.E.U16 desc[UR36][R6.64+0x2], R27 ;  /* 0x0000021b06004986 */ /* 0x000fe2000c101524 */
[----:B------:R-:W-:Y:S01]  /*7a90*/  ISETP.GT.AND P1, PT, R3, 0x10, PT ;  /* 0x000000100300780c */ /* 0x000fe20003f24270 */
[-C--:B------:R-:W-:Y:S01]  /*7aa0*/  FMUL R39, R39, R155.reuse ;  /* 0x0000009b27277220 */ /* 0x080fe20000400000 */
[----:B------:R-:W-:Y:S01]  /*7ab0*/  F2FP.BF16.F32.PACK_AB R30, RZ, R30 ;  /* 0x0000001eff1e723e */ /* 0x000fe200000010ff */
[----:B------:R-:W-:Y:S01]  /*7ac0*/  @P5 STG.E.U16 desc[UR36][R4.64+0x10], R28 ;  /* 0x0000101c04005986 */ /* 0x000fe2000c101524 */
[----:B------:R-:W-:Y:S01]  /*7ad0*/  ISETP.GT.AND P4, PT, R0, RZ, P1 ;  /* 0x000000ff0000720c */ /* 0x000fe20000f84270 */
[----:B------:R-:W-:Y:S01]  /*7ae0*/  FMUL R40, R40, R155 ;  /* 0x0000009b28287220 */ /* 0x000fe20000400000 */
[----:B------:R-:W-:Y:S01]  /*7af0*/  F2FP.BF16.F32.PACK_AB R31, RZ, R31 ;  /* 0x0000001fff1f723e */ /* 0x000fe200000010ff */
[----:B------:R-:W-:Y:S01]  /*7b00*/  @P3 STG.E.U16 desc[UR36][R4.64+0x12], R29 ;  /* 0x0000121d04003986 */ /* 0x000fe2000c101524 */
[----:B------:R-:W-:Y:S01]  /*7b10*/  ISETP.GT.AND P3, PT, R0, 0x8, P0 ;  /* 0x000000080000780c */ /* 0x000fe20000764270 */
[-C--:B------:R-:W-:Y:S01]  /*7b20*/  FMUL R41, R41, R155.reuse ;  /* 0x0000009b29297220 */ /* 0x080fe20000400000 */
[----:B------:R-:W-:Y:S01]  /*7b30*/  ISETP.GT.AND P0, PT, R3, 0x11, PT ;  /* 0x000000110300780c */ /* 0x000fe20003f04270 */
[----:B------:R-:W-:Y:S01]  /*7b40*/  @P2 STG.E.U16 desc[UR36][R6.64+0x10], R30 ;  /* 0x0000101e06002986 */ /* 0x000fe2000c101524 */
[----:B------:R-:W-:Y:S01]  /*7b50*/  F2FP.BF16.F32.PACK_AB R32, RZ, R32 ;  /* 0x00000020ff20723e */ /* 0x000fe200000010ff */
[-C--:B------:R-:W-:Y:S01]  /*7b60*/  FMUL R42, R42, R155.reuse ;  /* 0x0000009b2a2a7220 */ /* 0x080fe20000400000 */
[C---:B------:R-:W-:Y:S01]  /*7b70*/  ISETP.GT.AND P5, PT, R0.reuse, RZ, P0 ;  /* 0x000000ff0000720c */ /* 0x040fe200007a4270 */
[-C--:B------:R-:W-:Y:S01]  /*7b80*/  FMUL R43, R43, R155.reuse ;  /* 0x0000009b2b2b7220 */ /* 0x080fe20000400000 */
[----:B------:R-:W-:Y:S01]  /*7b90*/  ISETP.GT.AND P2, PT, R0, 0x8, P1 ;  /* 0x000000080000780c */ /* 0x000fe20000f44270 */
[-C--:B------:R-:W-:Y:S01]  /*7ba0*/  FMUL R44, R44, R155.reuse ;  /* 0x0000009b2c2c7220 */ /* 0x080fe20000400000 */
[----:B------:R-:W-:Y:S01]  /*7bb0*/  ISETP.GT.AND P1, PT, R3, 0x18, PT ;  /* 0x000000180300780c */ /* 0x000fe20003f24270 */
[----:B------:R-:W-:Y:S01]  /*7bc0*/  FMUL R45, R45, R155 ;  /* 0x0000009b2d2d7220 */ /* 0x000fe20000400000 */
[----:B------:R-:W-:Y:S01]  /*7bd0*/  F2FP.BF16.F32.PACK_AB R33, RZ, R33 ;  /* 0x00000021ff21723e */ /* 0x000fe200000010ff */
[----:B------:R-:W-:Y:S01]  /*7be0*/  @P3 STG.E.U16 desc[UR36][R6.64+0x12], R31 ;  /* 0x0000121f06003986 */ /* 0x000fe2000c101524 */
[----:B------:R-:W-:Y:S01]  /*7bf0*/  ISETP.GT.AND P3, PT, R0, 0x8, P0 ;  /* 0x000000080000780c */ /* 0x000fe20000764270 */
[-C--:B------:R-:W-:Y:S01]  /*7c00*/  FMUL R46, R46, R155.reuse ;  /* 0x0000009b2e2e7220 */ /* 0x080fe20000400000 */
[----:B------:R-:W-:Y:S01]  /*7c10*/  ISETP.GT.AND P0, PT, R3, 0x19, PT ;  /* 0x000000190300780c */ /* 0x000fe20003f04270 */
[----:B------:R-:W-:Y:S01]  /*7c20*/  @P4 STG.E.U16 desc[UR36][R4.64+0x20], R32 ;  /* 0x0000202004004986 */ /* 0x000fe2000c101524 */
[C---:B------:R-:W-:Y:S01]  /*7c30*/  ISETP.GT.AND P4, PT, R0.reuse, RZ, P1 ;  /* 0x000000ff0000720c */ /* 0x040fe20000f84270 */
[-C--:B------:R-:W-:Y:S01]  /*7c40*/  FMUL R47, R47, R155.reuse ;  /* 0x0000009b2f2f7220 */ /* 0x080fe20000400000 */
[----:B------:R-:W-:Y:S01]  /*7c50*/  F2FP.BF16.F32.PACK_AB R34, RZ, R34 ;  /* 0x00000022ff22723e */ /* 0x000fe200000010ff */
[----:B------:R-:W-:Y:S01]  /*7c60*/  @P5 STG.E.U16 desc[UR36][R4.64+0x22], R33 ;  /* 0x0000222104005986 */ /* 0x000fe2000c101524 */
[----:B------:R-:W-:Y:S01]  /*7c70*/  ISETP.GT.AND P5, PT, R0, RZ, P0 ;  /* 0x000000ff0000720c */ /* 0x000fe200007a4270 */
[----:B------:R-:W-:Y:S01]  /*7c80*/  FMUL R48, R48, R155 ;  /* 0x0000009b30307220 */ /* 0x000fe20000400000 */
[----:B------:R-:W-:Y:S01]  /*7c90*/  F2FP.BF16.F32.PACK_AB R35, RZ, R35 ;  /* 0x00000023ff23723e */ /* 0x000fe200000010ff */
[----:B------:R-:W-:Y:S01]  /*7ca0*/  @P2 STG.E.U16 desc[UR36][R6.64+0x20], R34 ;  /* 0x0000202206002986 */ /* 0x000fe2000c101524 */
[----:B------:R-:W-:Y:S01]  /*7cb0*/  F2FP.BF16.F32.PACK_AB R36, RZ, R36 ;  /* 0x00000024ff24723e */ /* 0x000fe200000010ff */
[-C--:B------:R-:W-:Y:S01]  /*7cc0*/  FMUL R49, R49, R155.reuse ;  /* 0x0000009b31317220 */ /* 0x080fe20000400000 */
[----:B------:R-:W-:Y:S01]  /*7cd0*/  ISETP.GT.AND P2, PT, R0, 0x8, P1 ;  /* 0x000000080000780c */ /* 0x000fe20000f44270 */
[----:B------:R-:W-:Y:S01]  /*7ce0*/  @P3 STG.E.U16 desc[UR36][R6.64+0x22], R35 ;  /* 0x0000222306003986 */ /* 0x000fe2000c101524 */
[----:B------:R-:W-:Y:S01]  /*7cf0*/  ISETP.GT.AND P1, PT, R3, 0x20, PT ;  /* 0x000000200300780c */ /* 0x000fe20003f24270 */
[----:B------:R-:W-:Y:S01]  /*7d00*/  FMUL R50, R50, R155 ;  /* 0x0000009b32327220 */ /* 0x000fe20000400000 */
[----:B------:R-:W-:Y:S01]  /*7d10*/  F2FP.BF16.F32.PACK_AB R37, RZ, R37 ;  /* 0x00000025ff25723e */ /* 0x000fe200000010ff */
[----:B------:R-:W-:Y:S01]  /*7d20*/  @P4 STG.E.U16 desc[UR36][R4.64+0x30], R36 ;  /* 0x0000302404004986 */ /* 0x000fe2000c101524 */
[C---:B------:R-:W-:Y:S01]  /*7d30*/  ISETP.GT.AND P3, PT, R0.reuse, 0x8, P0 ;  /* 0x000000080000780c */ /* 0x040fe20000764270 */
[-C--:B------:R-:W-:Y:S01]  /*7d40*/  FMUL R51, R51, R155.reuse ;  /* 0x0000009b33337220 */ /* 0x080fe20000400000 */
[----:B------:R-:W-:Y:S01]  /*7d50*/  ISETP.GT.AND P0, PT, R3, 0x21, PT ;  /* 0x000000210300780c */ /* 0x000fe20003f04270 */
[----:B------:R-:W-:Y:S01]  /*7d60*/  @P5 STG.E.U16 desc[UR36][R4.64+0x32], R37 ;  /* 0x0000322504005986 */ /* 0x000fe2000c101524 */
[----:B------:R-:W-:Y:S01]  /*7d70*/  ISETP.GT.AND P4, PT, R0, RZ, P1 ;  /* 0x000000ff0000720c */ /* 0x000fe20000f84270 */
[-C--:B------:R-:W-:Y:S01]  /*7d80*/  FMUL R52, R52, R155.reuse ;  /* 0x0000009b34347220 */ /* 0x080fe20000400000 */
[----:B------:R-:W-:Y:S01]  /*7d90*/  F2FP.BF16.F32.PACK_AB R38, RZ, R38 ;  /* 0x00000026ff26723e */ /* 0x000fe200000010ff */
[-C--:B------:R-:W-:Y:S01]  /*7da0*/  FMUL R53, R53, R155.reuse ;  /* 0x0000009b35357220 */ /* 0x080fe20000400000 */
        /* <DEDUP_REMOVED lines=325> */
[----:B------:R-:W-:Y:S01]  /*9200*/  FMUL R151, R151, R155 ;  /* 0x0000009b97977220 */ /* 0x000fe20000400000 */
[----:B------:R-:W-:Y:S01]  /*9210*/  ISETP.GT.AND P2, PT, R0, 0x8, P1 ;  /* 0x000000080000780c */ /* 0x000fe20000f44270 */
[----:B------:R-:W-:Y:S01]  /*9220*/  @P3 STG.E.U16 desc[UR36][R6.64+0x132], R103 ;  /* 0x0001326706003986 */ /* 0x000fe2000c101524 */
[----:B------:R-:W-:-:S02]  /*9230*/  ISETP.GT.AND P1, PT, R3, 0xa8, PT ;  /* 0x000000a80300780c */ /* 0x000fc40003f24270 */
[----:B------:R-:W-:Y:S01]  /*9240*/  F2FP.BF16.F32.PACK_AB R105, RZ, R105 ;  /* 0x00000069ff69723e */ /* 0x000fe200000010ff */
[----:B------:R-:W-:Y:S01]  /*9250*/  @P4 STG.E.U16 desc[UR36][R4.64+0x140], R104 ;  /* 0x0001406804004986 */ /* 0x000fe2000c101524 */
[C---:B------:R-:W-:Y:S02]  /*9260*/  ISETP.GT.AND P3, PT, R0.reuse, 0x8, P0 ;  /* 0x000000080000780c */ /* 0x040fe40000764270 */
[----:B------:R-:W-:Y:S01]  /*9270*/  ISETP.GT.AND P0, PT, R3, 0xa9, PT ;  /* 0x000000a90300780c */ /* 0x000fe20003f04270 */
[----:B------:R-:W-:Y:S01]  /*9280*/  @P5 STG.E.U16 desc[UR36][R4.64+0x142], R105 ;  /* 0x0001426904005986 */ /* 0x000fe2000c101524 */
[C---:B------:R-:W-:Y:S02]  /*9290*/  ISETP.GT.AND P4, PT, R0.reuse, RZ, P1 ;  /* 0x000000ff0000720c */ /* 0x040fe40000f84270 */
[----:B------:R-:W-:Y:S02]  /*92a0*/  F2FP.BF16.F32.PACK_AB R106, RZ, R106 ;  /* 0x0000006aff6a723e */ /* 0x000fe400000010ff */
[----:B------:R-:W-:-:S02]  /*92b0*/  ISETP.GT.AND P5, PT, R0, RZ, P0 ;  /* 0x000000ff0000720c */ /* 0x000fc400007a4270 */
[----:B------:R-:W-:Y:S01]  /*92c0*/  F2FP.BF16.F32.PACK_AB R107, RZ, R107 ;  /* 0x0000006bff6b723e */ /* 0x000fe200000010ff */
[----:B------:R-:W-:Y:S01]  /*92d0*/  @P2 STG.E.U16 desc[UR36][R6.64+0x140], R106 ;  /* 0x0001406a06002986 */ /* 0x000fe2000c101524 */
[----:B------:R-:W-:Y:S02]  /*92e0*/  F2FP.BF16.F32.PACK_AB R108, RZ, R108 ;  /* 0x0000006cff6c723e */ /* 0x000fe400000010ff */
[C---:B------:R-:W-:Y:S01]  /*92f0*/  ISETP.GT.AND P2, PT, R0.reuse, 0x8, P1 ;  /* 0x000000080000780c */ /* 0x040fe20000f44270 */
[----:B------:R-:W-:Y:S01]  /*9300*/  @P3 STG.E.U16 desc[UR36][R6.64+0x142], R107 ;  /* 0x0001426b06003986 */ /* 0x000fe2000c101524 */
[----:B------:R-:W-:Y:S02]  /*9310*/  ISETP.GT.AND P1, PT, R3, 0xb0, PT ;  /* 0x000000b00300780c */ /* 0x000fe40003f24270 */
[----:B------:R-:W-:Y:S01]  /*9320*/  F2FP.BF16.F32.PACK_AB R109, RZ, R109 ;  /* 0x0000006dff6d723e */ /* 0x000fe200000010ff */
[----:B------:R-:W-:Y:S01]  /*9330*/  @P4 STG.E.U16 desc[UR36][R4.64+0x150], R108 ;  /* 0x0001506c04004986 */ /* 0x000fe2000c101524 */
[----:B------:R-:W-:-:S02]  /*9340*/  ISETP.GT.AND P3, PT, R0, 0x8, P0 ;  /* 0x000000080000780c */ /* 0x000fc40000764270 */
[----:B------:R-:W-:Y:S01]  /*9350*/  ISETP.GT.AND P0, PT, R3, 0xb1, PT ;  /* 0x000000b10300780c */ /* 0x000fe20003f04270 */
[----:B------:R-:W-:Y:S01]  /*9360*/  @P5 STG.E.U16 desc[UR36][R4.64+0x152], R109 ;  /* 0x0001526d04005986 */ /* 0x000fe2000c101524 */
[C---:B------:R-:W-:Y:S02]  /*9370*/  ISETP.GT.AND P4, PT, R0.reuse, RZ, P1 ;  /* 0x000000ff0000720c */ /* 0x040fe40000f84270 */
[----:B------:R-:W-:Y:S02]  /*9380*/  F2FP.BF16.F32.PACK_AB R110, RZ, R110 ;  /* 0x0000006eff6e723e */ /* 0x000fe400000010ff */
[----:B------:R-:W-:Y:S02]  /*9390*/  ISETP.GT.AND P5, PT, R0, RZ, P0 ;  /* 0x000000ff0000720c */ /* 0x000fe400007a4270 */
[----:B------:R-:W-:Y:S01]  /*93a0*/  F2FP.BF16.F32.PACK_AB R111, RZ, R111 ;  /* 0x0000006fff6f723e */ /* 0x000fe200000010ff */
[----:B------:R-:W-:Y:S01]  /*93b0*/  @P2 STG.E.U16 desc[UR36][R6.64+0x150], R110 ;  /* 0x0001506e06002986 */ /* 0x000fe2000c101524 */
[----:B------:R-:W-:-:S02]  /*93c0*/  F2FP.BF16.F32.PACK_AB R112, RZ, R112 ;  /* 0x00000070ff70723e */ /* 0x000fc400000010ff */
[C---:B------:R-:W-:Y:S01]  /*93d0*/  ISETP.GT.AND P2, PT, R0.reuse, 0x8, P1 ;  /* 0x000000080000780c */ /* 0x040fe20000f44270 */
[----:B------:R-:W-:Y:S01]  /*93e0*/  @P3 STG.E.U16 desc[UR36][R6.64+0x152], R111 ;  /* 0x0001526f06003986 */ /* 0x000fe2000c101524 */
[C---:B------:R-:W-:Y:S02]  /*93f0*/  ISETP.GT.AND P1, PT, R3.reuse, 0xb8, PT ;  /* 0x000000b80300780c */ /* 0x040fe40003f24270 */
[----:B------:R-:W-:Y:S01]  /*9400*/  F2FP.BF16.F32.PACK_AB R113, RZ, R113 ;  /* 0x00000071ff71723e */ /* 0x000fe200000010ff */
[----:B------:R-:W-:Y:S01]  /*9410*/  @P4 STG.E.U16 desc[UR36][R4.64+0x160], R112 ;  /* 0x0001607004004986 */ /* 0x000fe2000c101524 */
[C---:B------:R-:W-:Y:S02]  /*9420*/  ISETP.GT.AND P3, PT, R0.reuse, 0x8, P0 ;  /* 0x000000080000780c */ /* 0x040fe40000764270 */
[----:B------:R-:W-:Y:S01]  /*9430*/  ISETP.GT.AND P0, PT, R3, 0xb9, PT ;  /* 0x000000b90300780c */ /* 0x000fe20003f04270 */
[----:B------:R-:W-:Y:S01]  /*9440*/  @P5 STG.E.U16 desc[UR36][R4.64+0x162], R113 ;  /* 0x0001627104005986 */ /* 0x000fe2000c101524 */
[----:B------:R-:W-:-:S02]  /*9450*/  ISETP.GT.AND P4, PT, R0, RZ, P1 ;  /* 0x000000ff0000720c */ /* 0x000fc40000f84270 */
[----:B------:R-:W-:Y:S02]  /*9460*/  F2FP.BF16.F32.PACK_AB R114, RZ, R114 ;  /* 0x00000072ff72723e */ /* 0x000fe400000010ff */
[C---:B------:R-:W-:Y:S02]  /*9470*/  ISETP.GT.AND P5, PT, R0.reuse, RZ, P0 ;  /* 0x000000ff0000720c */ /* 0x040fe400007a4270 */
[----:B------:R-:W-:Y:S01]  /*9480*/  F2FP.BF16.F32.PACK_AB R115, RZ, R115 ;  /* 0x00000073ff73723e */ /* 0x000fe200000010ff */
[----:B------:R-:W-:Y:S01]  /*9490*/  @P2 STG.E.U16 desc[UR36][R6.64+0x160], R114 ;  /* 0x0001607206002986 */ /* 0x000fe2000c101524 */
[----:B------:R-:W-:Y:S02]  /*94a0*/  F2FP.BF16.F32.PACK_AB R116, RZ, R116 ;  /* 0x00000074ff74723e */ /* 0x000fe400000010ff */
        /* <DEDUP_REMOVED lines=65> */
[----:B------:R-:W-:Y:S02]  /*98c0*/  ISETP.GT.AND P5, PT, R0, RZ, P0 ;  /* 0x000000ff0000720c */ /* 0x000fe400007a4270 */
[----:B------:R-:W-:Y:S02]  /*98d0*/  F2FP.BF16.F32.PACK_AB R134, RZ, R134 ;  /* 0x00000086ff86723e */ /* 0x000fe400000010ff */
[----:B------:R-:W-:Y:S02]  /*98e0*/  F2FP.BF16.F32.PACK_AB R135, RZ, R135 ;  /* 0x00000087ff87723e */ /* 0x000fe400000010ff */
[----:B------:R-:W-:Y:S01]  /*98f0*/  F2FP.BF16.F32.PACK_AB R136, RZ, R136 ;  /* 0x00000088ff88723e */ /* 0x000fe200000010ff */
[----:B------:R-:W-:Y:S01]  /*9900*/  @P2 STG.E.U16 desc[UR36][R6.64+0x1b0], R134 ;  /* 0x0001b08606002986 */ /* 0x000fe2000c101524 */
[----:B------:R-:W-:-:S02]  /*9910*/  F2FP.BF16.F32.PACK_AB R137, RZ, R137 ;  /* 0x00000089ff89723e */ /* 0x000fc400000010ff */
[C---:B------:R-:W-:Y:S01]  /*9920*/  ISETP.GT.AND P1, PT, R0.reuse, 0x8, P1 ;  /* 0x000000080000780c */ /* 0x040fe20000f24270 */
[----:B------:R-:W-:Y:S01]  /*9930*/  @P3 STG.E.U16 desc[UR36][R6.64+0x1b2], R135 ;  /* 0x0001b28706003986 */ /* 0x000fe2000c101524 */
[C---:B------:R-:W-:Y:S02]  /*9940*/  ISETP.GT.AND P2, PT, R0.reuse, 0x8, P0 ;  /* 0x000000080000780c */ /* 0x040fe40000744270 */
[C---:B------:R-:W-:Y:S01]  /*9950*/  ISETP.GT.AND P0, PT, R3.reuse, 0xe9, PT ;  /* 0x000000e90300780c */ /* 0x040fe20003f04270 */
[----:B------:R-:W-:Y:S01]  /*9960*/  @P4 STG.E.U16 desc[UR36][R4.64+0x1c0], R136 ;  /* 0x0001c08804004986 */ /* 0x000fe2000c101524 */
[----:B------:R-:W-:Y:S02]  /*9970*/  ISETP.GT.AND P4, PT, R3, 0xe8, PT ;  /* 0x000000e80300780c */ /* 0x000fe40003f84270 */
[----:B------:R-:W-:Y:S01]  /*9980*/  F2FP.BF16.F32.PACK_AB R138, RZ, R138 ;  /* 0x0000008aff8a723e */ /* 0x000fe200000010ff */
[----:B------:R-:W-:Y:S01]  /*9990*/  @P5 STG.E.U16 desc[UR36][R4.64+0x1c2], R137 ;  /* 0x0001c28904005986 */ /* 0x000fe2000c101524 */
[----:B------:R-:W-:-:S02]  /*99a0*/  ISETP.GT.AND P5, PT, R0, RZ, P4 ;  /* 0x000000ff0000720c */ /* 0x000fc400027a4270 */
[----:B------:R-:W-:Y:S01]  /*99b0*/  F2FP.BF16.F32.PACK_AB R139, RZ, R139 ;  /* 0x0000008bff8b723e */ /* 0x000fe200000010ff */
[----:B------:R-:W-:Y:S01]  /*99c0*/  @P1 STG.E.U16 desc[UR36][R6.64+0x1c0], R138 ;  /* 0x0001c08a06001986 */ /* 0x000fe2000c101524 */
[----:B------:R-:W-:Y:S02]  /*99d0*/  F2FP.BF16.F32.PACK_AB R140, RZ, R140 ;  /* 0x0000008cff8c723e */ /* 0x000fe400000010ff */
[C---:B------:R-:W-:Y:S01]  /*99e0*/  ISETP.GT.AND P3, PT, R0.reuse, RZ, P0 ;  /* 0x000000ff0000720c */ /* 0x040fe20000764270 */
[----:B------:R-:W-:Y:S01]  /*99f0*/  @P2 STG.E.U16 desc[UR36][R6.64+0x1c2], R139 ;  /* 0x0001c28b06002986 */ /* 0x000fe2000c101524 */
[C---:B------:R-:W-:Y:S02]  /*9a00*/  ISETP.GT.AND P4, PT, R0.reuse, 0x8, P4 ;  /* 0x000000080000780c */ /* 0x040fe40002784270 */
[----:B------:R-:W-:Y:S02]  /*9a10*/  F2FP.BF16.F32.PACK_AB R141, RZ, R141 ;  /* 0x0000008dff8d723e */ /* 0x000fe400000010ff */
[----:B------:R-:W-:Y:S01]  /*9a20*/  F2FP.BF16.F32.PACK_AB R142, RZ, R142 ;  /* 0x0000008eff8e723e */ /* 0x000fe200000010ff */
[----:B------:R-:W-:Y:S01]  /*9a30*/  @P5 STG.E.U16 desc[UR36][R4.64+0x1d0], R140 ;  /* 0x0001d08c04005986 */ /* 0x000fe2000c101524 */
[----:B------:R-:W-:-:S02]  /*9a40*/  ISETP.GT.AND P5, PT, R0, 0x8, P0 ;  /* 0x000000080000780c */ /* 0x000fc400007a4270 */
[----:B------:R-:W-:Y:S02]  /*9a50*/  F2FP.BF16.F32.PACK_AB R143, RZ, R143 ;  /* 0x0000008fff8f723e */ /* 0x000fe400000010ff */
[C---:B------:R-:W-:Y:S01]  /*9a60*/  ISETP.GT.AND P0, PT, R3.reuse, 0xf1, PT ;  /* 0x000000f10300780c */ /* 0x040fe20003f04270 */
[----:B------:R-:W-:Y:S01]  /*9a70*/  @P3 STG.E.U16 desc[UR36][R4.64+0x1d2], R141 ;  /* 0x0001d28d04003986 */ /* 0x000fe2000c101524 */
[----:B------:R-:W-:Y:S02]  /*9a80*/  ISETP.GT.AND P3, PT, R3, 0xf0, PT ;  /* 0x000000f00300780c */ /* 0x000fe40003f64270 */
[----:B------:R-:W-:Y:S01]  /*9a90*/  F2FP.BF16.F32.PACK_AB R144, RZ, R144 ;  /* 0x00000090ff90723e */ /* 0x000fe200000010ff */
[----:B------:R-:W-:Y:S01]  /*9aa0*/  @P4 STG.E.U16 desc[UR36][R6.64+0x1d0], R142 ;  /* 0x0001d08e06004986 */ /* 0x000fe2000c101524 */
[C---:B------:R-:W-:Y:S02]  /*9ab0*/  ISETP.GT.AND P4, PT, R0.reuse, RZ, P3 ;  /* 0x000000ff0000720c */ /* 0x040fe40001f84270 */
[----:B------:R-:W-:Y:S01]  /*9ac0*/  F2FP.BF16.F32.PACK_AB R145, RZ, R145 ;  /* 0x00000091ff91723e */ /* 0x000fe200000010ff */
[----:B------:R-:W-:Y:S01]  /*9ad0*/  @P5 STG.E.U16 desc[UR36][R6.64+0x1d2], R143 ;  /* 0x0001d28f06005986 */ /* 0x000fe2000c101524 */
[----:B------:R-:W-:-:S02]  /*9ae0*/  ISETP.GT.AND P5, PT, R0, RZ, P0 ;  /* 0x000000ff0000720c */ /* 0x000fc400007a4270 */
[C---:B------:R-:W-:Y:S02]  /*9af0*/  ISETP.GT.AND P2, PT, R3.reuse, 0xf8, PT ;  /* 0x000000f80300780c */ /* 0x040fe40003f44270 */
[----:B------:R-:W-:Y:S02]  /*9b00*/  ISETP.GT.AND P1, PT, R3, 0xf9, PT ;  /* 0x000000f90300780c */ /* 0x000fe40003f24270 */
[C---:B------:R-:W-:Y:S02]  /*9b10*/  ISETP.GT.AND P3, PT, R0.reuse, 0x8, P3 ;  /* 0x000000080000780c */ /* 0x040fe40001f64270 */
[C---:B------:R-:W-:Y:S01]  /*9b20*/  ISETP.GT.AND P0, PT, R0.reuse, 0x8, P0 ;  /* 0x000000080000780c */ /* 0x040fe20000704270 */
[----:B------:R-:W-:Y:S01]  /*9b30*/  @P4 STG.E.U16 desc[UR36][R4.64+0x1e0], R144 ;  /* 0x0001e09004004986 */ /* 0x000fe2000c101524 */
[C---:B------:R-:W-:Y:S02]  /*9b40*/  ISETP.GT.AND P4, PT, R0.reuse, RZ, P1 ;  /* 0x000000ff0000720c */ /* 0x040fe40000f84270 */
[----:B------:R-:W-:Y:S01]  /*9b50*/  F2FP.BF16.F32.PACK_AB R146, RZ, R146 ;  /* 0x00000092ff92723e */ /* 0x000fe200000010ff */
[----:B------:R-:W-:Y:S01]  /*9b60*/  @P5 STG.E.U16 desc[UR36][R4.64+0x1e2], R145 ;  /* 0x0001e29104005986 */ /* 0x000fe2000c101524 */
[----:B------:R-:W-:-:S02]  /*9b70*/  ISETP.GT.AND P5, PT, R0, RZ, P2 ;  /* 0x000000ff0000720c */ /* 0x000fc400017a4270 */
[C---:B------:R-:W-:Y:S02]  /*9b80*/  ISETP.GT.AND P2, PT, R0.reuse, 0x8, P2 ;  /* 0x000000080000780c */ /* 0x040fe40001744270 */
[----:B------:R-:W-:Y:S01]  /*9b90*/  F2FP.BF16.F32.PACK_AB R147, RZ, R147 ;  /* 0x00000093ff93723e */ /* 0x000fe200000010ff */
[----:B------:R-:W-:Y:S01]  /*9ba0*/  @P3 STG.E.U16 desc[UR36][R6.64+0x1e0], R146 ;  /* 0x0001e09206003986 */ /* 0x000fe2000c101524 */
[----:B------:R-:W-:Y:S02]  /*9bb0*/  ISETP.GT.AND P1, PT, R0, 0x8, P1 ;  /* 0x000000080000780c */ /* 0x000fe40000f24270 */
[----:B------:R-:W-:Y:S01]  /*9bc0*/  F2FP.BF16.F32.PACK_AB R148, RZ, R148 ;  /* 0x00000094ff94723e */ /* 0x000fe200000010ff */
[----:B------:R-:W-:Y:S01]  /*9bd0*/  @P0 STG.E.U16 desc[UR36][R6.64+0x1e2], R147 ;  /* 0x0001e29306000986 */ /* 0x000fe2000c101524 */
[----:B------:R-:W-:Y:S02]  /*9be0*/  F2FP.BF16.F32.PACK_AB R149, RZ, R149 ;  /* 0x00000095ff95723e */ /* 0x000fe400000010ff */
[----:B------:R-:W-:Y:S01]  /*9bf0*/  F2FP.BF16.F32.PACK_AB R150, RZ, R150 ;  /* 0x00000096ff96723e */ /* 0x000fe200000010ff */
[----:B------:R-:W-:Y:S01]  /*9c00*/  @P5 STG.E.U16 desc[UR36][R4.64+0x1f0], R148 ;  /* 0x0001f09404005986 */ /* 0x000fe2000c101524 */
[----:B------:R-:W-:-:S03]  /*9c10*/  F2FP.BF16.F32.PACK_AB R151, RZ, R151 ;  /* 0x00000097ff97723e */ /* 0x000fc600000010ff */
[----:B------:R0:W-:Y:S02]  /*9c20*/  @P4 STG.E.U16 desc[UR36][R4.64+0x1f2], R149 ;  /* 0x0001f29504004986 */ /* 0x0001e4000c101524 */
[----:B0-----:R-:W-:Y:S02]  /*9c30*/  @P2 IMAD.MOV.U32 R4, RZ, RZ, R6 ;  /* 0x000000ffff042224 */ /* 0x001fe400078e0006 */
[----:B------:R-:W-:-:S05]  /*9c40*/  @P2 IMAD.MOV.U32 R5, RZ, RZ, R7 ;  /* 0x000000ffff052224 */ /* 0x000fca00078e0007 */
[----:B------:R0:W-:Y:S04]  /*9c50*/  @P2 STG.E.U16 desc[UR36][R4.64+0x1f0], R150 ;  /* 0x0001f09604002986 */ /* 0x0001e8000c101524 */
[----:B------:R0:W-:Y:S02]  /*9c60*/  @P1 STG.E.U16 desc[UR36][R6.64+0x1f2], R151 ;  /* 0x0001f29706001986 */ /* 0x0001e4000c101524 */
.L_x_288:
[----:B------:R-:W-:Y:S05]  /*9c70*/  BSYNC B0 ;  /* 0x0000000000007941 */ /* 0x000fea0003800000 */
.L_x_34:
[----:B------:R-:W-:Y:S01]  /*9c80*/  ULDC UR4, c[0x0][0xc] ;  /* 0x0000030000047ab9 */ /* 0x000fe20000000800 */
[----:B------:R-:W-:Y:S01]  /*9c90*/  ULDC UR5, c[0x0][0x10] ;  /* 0x0000040000057ab9 */ /* 0x000fe20000000800 */
[----:B0-----:R-:W0:Y:S01]  /*9ca0*/  LDC R3, c[0x0][0x14] ;  /* 0x00000500ff037b82 */ /* 0x001e220000000800 */
[----:B------:R-:W-:Y:S01]  /*9cb0*/  UIMAD.WIDE.U32 UR4, UR4, UR5, URZ ;  /* 0x00000005040472a5 */ /* 0x000fe2000f8e003f */
[----:B------:R-:W-:Y:S01]  /*9cc0*/  PRMT R0, RZ, 0x7610, R0 ;  /* 0x00007610ff007816 */ /* 0x000fe20000000000 */
[----:B------:R-:W-:Y:S02]  /*9cd0*/  IMAD.MOV.U32 R153, RZ, RZ, -0x1 ;  /* 0xffffffffff997424 */ /* 0x000fe400078e00ff */
[----:B------:R-:W-:Y:S02]  /*9ce0*/  IMAD.MOV.U32 R23, RZ, RZ, -0x1 ;  /* 0xffffffffff177424 */ /* 0x000fe400078e00ff */
[----:B0-----:R-:W-:-:S04]  /*9cf0*/  IMAD.WIDE.U32 R16, R3, UR4, R16 ;  /* 0x0000000403107c25 */ /* 0x001fc8000f8e0010 */
[----:B------:R-:W-:Y:S01]  /*9d00*/  IMAD R3, R3, UR5, RZ ;  /* 0x0000000503037c24 */ /* 0x000fe2000f8e02ff */
[----:B------:R-:W-:Y:S02]  /*9d10*/  ULDC.64 UR4, c[0x0][0x650] ;  /* 0x0001940000047ab9 */ /* 0x000fe40000000a00 */
[----:B------:R-:W-:Y:S01]  /*9d20*/  ISETP.GE.U32.AND P0, PT, R16, UR4, PT ;  /* 0x0000000410007c0c */ /* 0x000fe2000bf06070 */
[----:B------:R-:W-:-:S05]  /*9d30*/  IMAD.IADD R17, R17, 0x1, R3 ;  /* 0x0000000111117824 */ /* 0x000fca00078e0203 */
[----:B------:R-:W-:-:S13]  /*9d40*/  ISETP.GE.U32.AND.EX P0, PT, R17, UR5, PT, P0 ;  /* 0x0000000511007c0c */ /* 0x000fda000bf06100 */
[----:B------:R-:W-:Y:S05]  /*9d50*/  @P0 BRA `(.L_x_289) ;  /* 0x0000000400640947 */ /* 0x000fea0003800000 */
[----:B------:R-:W0:Y:S01]  /*9d60*/  S2R R12, SR_CTAID.X ;  /* 0x00000000000c7919 */ /* 0x000e220000002500 */
[----:B------:R-:W0:Y:S01]  /*9d70*/  LDC.64 R10, c[0x0][0x628] ;  /* 0x00018a00ff0a7b82 */ /* 0x000e220000000a00 */
[----:B------:R-:W-:Y:S01]  /*9d80*/  ULDC UR4, c[0x0][0x150] ;  /* 0x0000540000047ab9 */ /* 0x000fe20000000800 */
[----:B-1234-:R-:W-:Y:S01]  /*9d90*/  IMAD.MOV.U32 R8, RZ, RZ, R16 ;  /* 0x000000ffff087224 */ /* 0x01efe200078e0010 */
[----:B-----5:R-:W1:Y:S01]  /*9da0*/  S2R R24, SR_CTAID.Y ;  /* 0x0000000000187919 */ /* 0x020e620000002600 */
[----:B------:R-:W-:-:S04]  /*9db0*/  IMAD.MOV.U32 R9, RZ, RZ, R17 ;  /* 0x000000ffff097224 */ /* 0x000fc800078e0011 */
[----:B------:R-:W2:Y:S08]  /*9dc0*/  LDC R21, c[0x0][0x144] ;  /* 0x00005100ff157b82 */ /* 0x000eb00000000800 */
[----:B------:R-:W3:Y:S08]  /*9dd0*/  LDC R0, c[0x0][0x630] ;  /* 0x00018c00ff007b82 */ /* 0x000ef00000000800 */
[----:B------:R-:W4:Y:S01]  /*9de0*/  LDC.64 R14, c[0x0][0x620] ;  /* 0x00018800ff0e7b82 */ /* 0x000f220000000a00 */
[----:B0-----:R-:W-:-:S04]  /*9df0*/  ISETP.NE.U32.AND P0, PT, R10, RZ, PT ;  /* 0x000000ff0a00720c */ /* 0x001fc80003f05070 */
[----:B------:R-:W-:Y:S02]  /*9e00*/  ISETP.NE.AND.EX P0, PT, R11, RZ, PT, P0 ;  /* 0x000000ff0b00720c */ /* 0x000fe40003f05300 */
[----:B------:R-:W-:-:S05]  /*9e10*/  I2FP.F32.U32 R3, R12 ;  /* 0x0000000c00037245 */ /* 0x000fca0000201000 */
[----:B------:R-:W-:-:S04]  /*9e20*/  FMUL R3, R3, UR4 ;  /* 0x0000000403037c20 */ /* 0x000fc80008400000 */
[----:B------:R0:W0:Y:S02]  /*9e30*/  F2I.U32.TRUNC.NTZ R20, R3 ;  /* 0x0000000300147305 */ /* 0x000024000020f000 */
[----:B-123--:R-:W-:Y:S05]  /*9e40*/  @!P0 BRA `(.L_x_290) ;  /* 0x0000000000288947 */ /* 0x00efea0003800000 */
[----:B0-----:R-:W0:Y:S02]  /*9e50*/  LDC R3, c[0x0][0x634] ;  /* 0x00018d00ff037b82 */ /* 0x001e240000000800 */
        /* <DEDUP_REMOVED lines=9> */
.L_x_290:
[----:B------:R-:W1:Y:S01]  /*9ef0*/  LDC.64 R28, c[0x0][0x640] ;  /* 0x00019000ff1c7b82 */ /* 0x000e620000000a00 */
[-CC-:B------:R-:W-:Y:S01]  /*9f00*/  SHF.R.U64 R23, R8, R0.reuse, R9.reuse ;  /* 0x0000000008177219 */ /* 0x180fe20000001209 */
[----:B0-----:R-:W-:Y:S01]  /*9f10*/  IMAD.MOV R20, RZ, RZ, -R20 ;  /* 0x000000ffff147224 */ /* 0x001fe200078e0a14 */
[----:B------:R-:W-:Y:S01]  /*9f20*/  SHF.R.U32.HI R0, RZ, R0, R9 ;  /* 0x00000000ff007219 */ /* 0x000fe20000011609 */
[----:B------:R-:W-:Y:S01]  /*9f30*/  ULDC UR4, c[0x0][0x154] ;  /* 0x0000550000047ab9 */ /* 0x000fe20000000800 */
[----:B------:R-:W-:Y:S01]  /*9f40*/  IADD3 R3, P0, RZ, -R23, RZ ;  /* 0x80000017ff037210 */ /* 0x000fe20007f1e0ff */
[----:B------:R-:W-:Y:S02]  /*9f50*/  IMAD R21, R21, R20, R12 ;  /* 0x0000001415157224 */ /* 0x000fe400078e020c */
[----:B------:R-:W0:Y:S01]  /*9f60*/  LDC R6, c[0x0][0x618] ;  /* 0x00018600ff067b82 */ /* 0x000e220000000800 */
[----:B------:R-:W-:Y:S02]  /*9f70*/  IMAD.MOV.U32 R7, RZ, RZ, 0x1 ;  /* 0x00000001ff077424 */ /* 0x000fe400078e00ff */
[----:B------:R-:W-:-:S04]  /*9f80*/  IMAD.X R5, RZ, RZ, ~R0, P0 ;  /* 0x000000ffff057224 */ /* 0x000fc800000e0e00 */
[-C--:B----4-:R-:W-:Y:S01]  /*9f90*/  IMAD R0, R5, R14.reuse, RZ ;  /* 0x0000000e05007224 */ /* 0x090fe200078e02ff */
[----:B------:R-:W2:Y:S01]  /*9fa0*/  LDC R8, c[0x0][0x608] ;  /* 0x00018200ff087b82 */ /* 0x000ea20000000800 */
[----:B------:R-:W-:-:S04]  /*9fb0*/  IMAD.WIDE.U32 R4, R3, R14, R16 ;  /* 0x0000000e03047225 */ /* 0x000fc800078e0010 */
[----:B------:R-:W-:Y:S01]  /*9fc0*/  IMAD R3, R3, R15, R0 ;  /* 0x0000000f03037224 */ /* 0x000fe200078e0200 */
[----:B------:R-:W-:Y:S02]  /*9fd0*/  I2FP.F32.U32 R0, R24 ;  /* 0x0000001800007245 */ /* 0x000fe40000201000 */
[----:B------:R-:W3:Y:S01]  /*9fe0*/  LDC R26, c[0x0][0x658] ;  /* 0x00019600ff1a7b82 */ /* 0x000ee20000000800 */
[----:B------:R-:W-:Y:S01]  /*9ff0*/  IMAD.IADD R3, R5, 0x1, R3 ;  /* 0x0000000105037824 */ /* 0x000fe200078e0203 */
[----:B-1----:R-:W-:Y:S01]  /*a000*/  ISETP.NE.U32.AND P0, PT, R28, RZ, PT ;  /* 0x000000ff1c00720c */ /* 0x002fe20003f05070 */
[----:B------:R-:W-:Y:S01]  /*a010*/  FMUL R0, R0, UR4 ;  /* 0x0000000400007c20 */ /* 0x000fe20008400000 */
[----:B------:R-:W-:Y:S02]  /*a020*/  IMAD.MOV.U32 R5, RZ, RZ, -0x1 ;  /* 0xffffffffff057424 */ /* 0x000fe400078e00ff */
[----:B------:R-:W-:Y:S01]  /*a030*/  ISETP.NE.AND.EX P0, PT, R29, RZ, PT, P0 ;  /* 0x000000ff1d00720c */ /* 0x000fe20003f05300 */
[----:B------:R1:W4:Y:S01]  /*a040*/  F2I.U32.TRUNC.NTZ R13, R0 ;  /* 0x00000000000d7305 */ /* 0x000322000020f000 */
[----:B------:R-:W1:Y:S01]  /*a050*/  LDC R15, c[0x0][0x148] ;  /* 0x00005200ff0f7b82 */ /* 0x000e620000000800 */
[----:B0-----:R-:W-:-:S02]  /*a060*/  SHF.R.U64 R12, R4, R6, R3 ;  /* 0x00000006040c7219 */ /* 0x001fc40000001203 */
[----:B------:R-:W-:-:S05]  /*a070*/  SHF.R.U32.HI R3, RZ, R6, R3 ;  /* 0x00000006ff037219 */ /* 0x000fca0000011603 */
[----:B------:R-:W0:Y:S01]  /*a080*/  LDC R20, c[0x0][0x600] ;  /* 0x00018000ff147b82 */ /* 0x000e220000000800 */
[-CC-:B--2---:R-:W-:Y:S02]  /*a090*/  SHF.R.U64 R10, R12, R8.reuse, R3.reuse ;  /* 0x000000080c0a7219 */ /* 0x184fe40000001203 */
[----:B------:R-:W-:-:S05]  /*a0a0*/  SHF.R.U32.HI R3, RZ, R8, R3 ;  /* 0x00000008ff037219 */ /* 0x000fca0000011603 */
[----:B------:R-:W2:Y:S01]  /*a0b0*/  LDC R27, c[0x0][0x648] ;  /* 0x00019200ff1b7b82 */ /* 0x000ea20000000800 */
[-C--:B---3--:R-:W-:Y:S02]  /*a0c0*/  SHF.L.U32 R4, R5, R26.reuse, RZ ;  /* 0x0000001a05047219 */ /* 0x088fe400000006ff */
[--C-:B------:R-:W-:Y:S02]  /*a0d0*/  SHF.R.U64 R14, R10, R26, R3.reuse ;  /* 0x0000001a0a0e7219 */ /* 0x100fe40000001203 */
[----:B------:R-:W-:Y:S02]  /*a0e0*/  LOP3.LUT R25, RZ, R4, RZ, 0x33, !PT ;  /* 0x00000004ff197212 */ /* 0x000fe400078e33ff */
[-C--:B------:R-:W-:Y:S01]  /*a0f0*/  SHF.R.U32.HI R5, RZ, R26.reuse, R3 ;  /* 0x0000001aff057219 */ /* 0x080fe20000011603 */
[----:B------:R-:W3:Y:S01]  /*a100*/  LDC R30, c[0x0][0x638] ;  /* 0x00018e00ff1e7b82 */ /* 0x000ee20000000800 */
[----:B------:R-:W-:Y:S01]  /*a110*/  SHF.L.U32 R154, R7, R26, RZ ;  /* 0x0000001a079a7219 */ /* 0x000fe200000006ff */
[----:B------:R-:W-:-:S06]  /*a120*/  IMAD.MOV.U32 R4, RZ, RZ, R14 ;  /* 0x000000ffff047224 */ /* 0x000fcc00078e000e */
[----:B------:R-:W0:Y:S01]  /*a130*/  LDC R31, c[0x0][0x610] ;  /* 0x00018400ff1f7b82 */ /* 0x000e220000000800 */
[----:B----4-:R-:W-:Y:S05]  /*a140*/  @!P0 BRA `(.L_x_291) ;  /* 0x0000000000288947 */ /* 0x010fea0003800000 */
        /* <DEDUP_REMOVED lines=10> */
.L_x_291:
[----:B------:R-:W-:Y:S01]  /*a1f0*/  ISETP.NE.AND P0, PT, R2, 0x1, PT ;  /* 0x000000010200780c */ /* 0x000fe20003f05270 */
[----:B0-----:R-:W-:Y:S01]  /*a200*/  VIADD R7, R20, 0xffffffff ;  /* 0xffffffff14077836 */ /* 0x001fe20000000000 */
[----:B-12---:R-:W-:Y:S01]  /*a210*/  SHF.R.U64 R0, R4, R27, R5 ;  /* 0x0000001b04007219 */ /* 0x006fe20000001205 */
[----:B------:R-:W-:Y:S01]  /*a220*/  IMAD.MOV R13, RZ, RZ, -R13 ;  /* 0x000000ffff0d7224 */ /* 0x000fe200078e0a0d */
[----:B------:R-:W-:Y:S01]  /*a230*/  LOP3.LUT R5, R10, R25, RZ, 0xc0, !PT ;  /* 0x000000190a057212 */ /* 0x000fe200078ec0ff */
[----:B------:R-:W-:Y:S02]  /*a240*/  IMAD.MOV.U32 R4, RZ, RZ, 0x1 ;  /* 0x00000001ff047424 */ /* 0x000fe400078e00ff */
[----:B------:R-:W-:Y:S02]  /*a250*/  IMAD.MOV R3, RZ, RZ, -R0 ;  /* 0x000000ffff037224 */ /* 0x000fe400078e0a00 */
[----:B------:R-:W-:Y:S01]  /*a260*/  IMAD R154, R154, R0, R5 ;  /* 0x000000009a9a7224 */ /* 0x000fe200078e0205 */
[----:B------:R-:W-:Y:S01]  /*a270*/  LOP3.LUT R5, R12, R7, RZ, 0xc0, !PT ;  /* 0x000000070c057212 */ /* 0x000fe200078ec0ff */
[----:B---3--:R-:W-:-:S02]  /*a280*/  IMAD R0, R3, R30, R14 ;  /* 0x0000001e03007224 */ /* 0x008fc400078e020e */
[----:B------:R-:W-:Y:S02]  /*a290*/  @P0 IMAD R21, R15, R13, R24 ;  /* 0x0000000d0f150224 */ /* 0x000fe400078e0218 */
[----:B------:R-:W-:Y:S01]  /*a2a0*/  IMAD R3, R0, R20, R5 ;  /* 0x0000001400037224 */ /* 0x000fe200078e0205 */
[----:B------:R-:W-:Y:S01]  /*a2b0*/  PRMT R0, R4, 0x7610, R0 ;  /* 0x0000761004007816 */ /* 0x000fe20000000000 */
[----:B------:R-:W-:-:S05]  /*a2c0*/  IMAD R154, R154, R31, R21 ;  /* 0x0000001f9a9a7224 */ /* 0x000fca00078e0215 */
[----:B------:R-:W-:Y:S02]  /*a2d0*/  SEL R153, R3, R154, !P0 ;  /* 0x0000009a03997207 */ /* 0x000fe40004000000 */
[----:B------:R-:W-:-:S07]  /*a2e0*/  SEL R154, R154, R3, !P0 ;  /* 0x000000039a9a7207 */ /* 0x000fce0004000000 */
.L_x_289:
[----:B------:R-:W-:-:S13]  /*a2f0*/  LOP3.LUT P0, RZ, R0, 0xff, RZ, 0xc0, !PT ;  /* 0x000000ff00ff7812 */ /* 0x000fda000780c0ff */
[----:B------:R-:W-:Y:S05]  /*a300*/  @P0 BRA `(.L_x_292) ;  /* 0xffffff6c00c40947 */ /* 0x000fea000383ffff */
[----:B------:R-:W-:Y:S05]  /*a310*/  EXIT ;  /* 0x000000000000794d */ /* 0x000fea0003800000 */
.L_x_7:
[----:B0-----:R-:W-:Y:S01]  /*a320*/  ULDC.64 UR4, c[0x0][0x650] ;  /* 0x0001940000047ab9 */ /* 0x001fe20000000a00 */
        /* <DEDUP_REMOVED lines=25> */
.L_x_294:
[----:B------:R-:W0:Y:S01]  /*a4c0*/  LDC.64 R28, c[0x0][0x640] ;  /* 0x00019000ff1c7b82 */ /* 0x000e220000000a00 */
[-CC-:B------:R-:W-:Y:S01]  /*a4d0*/  SHF.R.U64 R22, R12, R6.reuse, R13.reuse ;  /* 0x000000060c167219 */ /* 0x180fe2000000120d */
[----:B------:R-:W-:Y:S01]  /*a4e0*/  IMAD.MOV.U32 R30, RZ, RZ, 0x1 ;  /* 0x00000001ff1e7424 */ /* 0x000fe200078e00ff */
[----:B------:R-:W-:Y:S02]  /*a4f0*/  SHF.R.U32.HI R6, RZ, R6, R13 ;  /* 0x00000006ff067219 */ /* 0x000fe4000001160d */
        /* <DEDUP_REMOVED lines=8> */
[----:B------:R-:W-:Y:S01]  /*a580*/  IMAD.IADD R9, R9, 0x1, R11 ;  /* 0x0000000109097824 */ /* 0x000fe200078e020b */
[----:B0-----:R-:W-:-:S04]  /*a590*/  ISETP.NE.U32.AND P0, PT, R28, RZ, PT ;  /* 0x000000ff1c00720c */ /* 0x001fc80003f05070 */
[----:B------:R-:W-:Y:S02]  /*a5a0*/  ISETP.NE.AND.EX P0, PT, R29, RZ, PT, P0 ;  /* 0x000000ff1d00720c */ /* 0x000fe40003f05300 */
[----:B------:R-:W0:Y:S01]  /*a5b0*/  LDC R20, c[0x0][0x600] ;  /* 0x00018000ff147b82 */ /* 0x000e220000000800 */
[-CC-:B-1----:R-:W-:Y:S01]  /*a5c0*/  SHF.R.U64 R14, R8, R10.reuse, R9.reuse ;  /* 0x0000000a080e7219 */ /* 0x182fe20000001209 */
[----:B------:R-:W-:Y:S01]  /*a5d0*/  IMAD.MOV.U32 R8, RZ, RZ, -0x1 ;  /* 0xffffffffff087424 */ /* 0x000fe200078e00ff */
[----:B------:R-:W-:-:S05]  /*a5e0*/  SHF.R.U32.HI R9, RZ, R10, R9 ;  /* 0x0000000aff097219 */ /* 0x000fca0000011609 */
[----:B------:R-:W1:Y:S01]  /*a5f0*/  LDC R24, c[0x0][0x648] ;  /* 0x00019200ff187b82 */ /* 0x000e620000000800 */
[-CC-:B--2---:R-:W-:Y:S02]  /*a600*/  SHF.R.U64 R23, R14, R12.reuse, R9.reuse ;  /* 0x0000000c0e177219 */ /* 0x184fe40000001209 */
[----:B------:R-:W-:-:S05]  /*a610*/  SHF.R.U32.HI R6, RZ, R12, R9 ;  /* 0x0000000cff067219 */ /* 0x000fca0000011609 */
[----:B------:R-:W2:Y:S01]  /*a620*/  LDC R26, c[0x0][0x638] ;  /* 0x00018e00ff1a7b82 */ /* 0x000ea20000000800 */
[-C--:B---3--:R-:W-:Y:S02]  /*a630*/  SHF.L.U32 R8, R8, R27.reuse, RZ ;  /* 0x0000001b08087219 */ /* 0x088fe400000006ff */
[-CC-:B------:R-:W-:Y:S02]  /*a640*/  SHF.R.U64 R25, R23, R27.reuse, R6.reuse ;  /* 0x0000001b17197219 */ /* 0x180fe40000001206 */
[----:B------:R-:W-:Y:S02]  /*a650*/  LOP3.LUT R32, RZ, R8, RZ, 0x33, !PT ;  /* 0x00000008ff207212 */ /* 0x000fe400078e33ff */
[----:B------:R-:W-:Y:S01]  /*a660*/  SHF.R.U32.HI R9, RZ, R27, R6 ;  /* 0x0000001bff097219 */ /* 0x000fe20000011606 */
[----:B------:R-:W3:Y:S01]  /*a670*/  LDC R31, c[0x0][0x610] ;  /* 0x00018400ff1f7b82 */ /* 0x000ee20000000800 */
[----:B------:R-:W-:Y:S01]  /*a680*/  IMAD.MOV.U32 R8, RZ, RZ, R25 ;  /* 0x000000ffff087224 */ /* 0x000fe200078e0019 */
[----:B------:R-:W-:Y:S06]  /*a690*/  @!P0 BRA `(.L_x_295) ;  /* 0x0000000000288947 */ /* 0x000fec0003800000 */
        /* <DEDUP_REMOVED lines=10> */
.L_x_295:
[----:B------:R-:W-:Y:S01]  /*a740*/  ISETP.NE.AND P0, PT, R2, 0x1, PT ;  /* 0x000000010200780c */ /* 0x000fe20003f05270 */
[----:B------:R-:W-:Y:S01]  /*a750*/  IMAD.MOV.U32 R13, RZ, RZ, R22 ;  /* 0x000000ffff0d7224 */ /* 0x000fe200078e0016 */
[----:B-1----:R-:W-:Y:S01]  /*a760*/  SHF.R.U64 R6, R8, R24, R9 ;  /* 0x0000001808067219 */ /* 0x002fe20000001209 */
[----:B0-----:R-:W-:Y:S01]  /*a770*/  VIADD R9, R20, 0xffffffff ;  /* 0xffffffff14097836 */ /* 0x001fe20000000000 */
[----:B------:R-:W-:Y:S02]  /*a780*/  SHF.L.U32 R30, R30, R27, RZ ;  /* 0x0000001b1e1e7219 */ /* 0x000fe400000006ff */
[----:B------:R-:W-:Y:S01]  /*a790*/  LOP3.LUT R5, R23, R32, RZ, 0xc0, !PT ;  /* 0x0000002017057212 */ /* 0x000fe200078ec0ff */
[----:B------:R-:W-:-:S04]  /*a7a0*/  IMAD.MOV R8, RZ, RZ, -R6 ;  /* 0x000000ffff087224 */ /* 0x000fc800078e0a06 */
[----:B------:R-:W-:Y:S01]  /*a7b0*/  IMAD R6, R30, R6, R5 ;  /* 0x000000061e067224 */ /* 0x000fe200078e0205 */
[----:B------:R-:W-:Y:S01]  /*a7c0*/  LOP3.LUT R5, R14, R9, RZ, 0xc0, !PT ;  /* 0x000000090e057212 */ /* 0x000fe200078ec0ff */
[----:B------:R-:W-:Y:S02]  /*a7d0*/  @P0 IMAD R3, R7, R21, R4 ;  /* 0x0000001507030224 */ /* 0x000fe400078e0204 */
[----:B--2---:R-:W-:Y:S02]  /*a7e0*/  IMAD R4, R8, R26, R25 ;  /* 0x0000001a08047224 */ /* 0x004fe400078e0219 */
[----:B---3--:R-:W-:Y:S02]  /*a7f0*/  IMAD R3, R6, R31, R3 ;  /* 0x0000001f06037224 */ /* 0x008fe400078e0203 */
[----:B------:R-:W-:Y:S02]  /*a800*/  IMAD R4, R4, R20, R5 ;  /* 0x0000001404047224 */ /* 0x000fe400078e0205 */
[----:B------:R-:W-:-:S03]  /*a810*/  IMAD.MOV.U32 R6, RZ, RZ, 0x1 ;  /* 0x00000001ff067424 */ /* 0x000fc600078e00ff */
[----:B------:R-:W-:Y:S02]  /*a820*/  SEL R20, R4, R3, !P0 ;  /* 0x0000000304147207 */ /* 0x000fe40004000000 */
[----:B------:R-:W-:-:S07]  /*a830*/  SEL R11, R3, R4, !P0 ;  /* 0x00000004030b7207 */ /* 0x000fce0004000000 */
.L_x_293:
[----:B------:R-:W-:-:S08]  /*a840*/  NOP ;  /* 0x0000000000007918 */ /* 0x000fd00000000000 */
[----:B------:R-:W0:-:S00]  /*a850*/  USETMAXREG.DEALLOC.CTAPOOL 0x28 ;  /* 0x00000028000079c8 */ /* 0x000e0000080e0500 */
[----:B0-----:R-:W-:-:S13]  /*a860*/  ISETP.NE.AND P0, PT, R0, RZ, PT ;  /* 0x000000ff0000720c */ /* 0x001fda0003f05270 */
[----:B------:R-:W-:Y:S05]  /*a870*/  @P0 EXIT ;  /* 0x000000000000094d */ /* 0x000fea0003800000 */
[----:B------:R-:W-:Y:S01]  /*a880*/  LOP3.LUT P0, RZ, R6, 0xff, RZ, 0xc0, !PT ;  /* 0x000000ff06ff7812 */ /* 0x000fe2000780c0ff */
[----:B------:R-:W-:Y:S02]  /*a890*/  IMAD.MOV.U32 R0, RZ, RZ, 0x1 ;  /* 0x00000001ff007424 */ /* 0x000fe400078e00ff */
[----:B------:R-:W-:-:S10]  /*a8a0*/  IMAD.MOV.U32 R12, RZ, RZ, RZ ;  /* 0x000000ffff0c7224 */ /* 0x000fd400078e00ff */
[----:B------:R-:W-:Y:S05]  /*a8b0*/  @!P0 BRA `(.L_x_296) ;  /* 0x0000000c007c8947 */ /* 0x000fea0003800000 */
[----:B------:R-:W0:Y:S01]  /*a8c0*/  LDC R0, c[0x0][0x28c] ;  /* 0x0000a300ff007b82 */ /* 0x000e220000000800 */
[----:B------:R-:W-:Y:S01]  /*a8d0*/  ULDC UR5, c[0x0][0x658] ;  /* 0x0001960000057ab9 */ /* 0x000fe20000000800 */
[----:B------:R-:W-:Y:S01]  /*a8e0*/  UMOV UR11, 0xffffffff ;  /* 0xffffffff000b7882 */ /* 0x000fe20000000000 */
[----:B------:R-:W-:Y:S01]  /*a8f0*/  UMOV UR15, 0x1 ;  /* 0x00000001000f7882 */ /* 0x000fe20000000000 */
[----:B------:R-:W-:Y:S01]  /*a900*/  USHF.L.U32 UR11, UR11, UR5, URZ ;  /* 0x000000050b0b7299 */ /* 0x000fe2000800063f */
[----:B------:R-:W-:Y:S01]  /*a910*/  BSSY B0, `(.L_x_296) ;  /* 0x00000d9000007945 */ /* 0x000fe20003800000 */
[----:B------:R-:W-:Y:S01]  /*a920*/  ULDC UR9, c[0x0][0xc] ;  /* 0x0000030000097ab9 */ /* 0x000fe20000000800 */
[----:B------:R-:W-:Y:S01]  /*a930*/  ULDC UR14, c[0x0][0x10] ;  /* 0x00000400000e7ab9 */ /* 0x000fe20000000800 */
[----:B------:R-:W1:Y:S01]  /*a940*/  S2UR UR8, SR_CgaCtaId ;  /* 0x00000000000879c3 */ /* 0x000e620000008800 */
[----:B------:R-:W-:Y:S01]  /*a950*/  ULOP3.LUT UR13, URZ, UR11, URZ, 0x33, !UPT ;  /* 0x0000000b3f0d7292 */ /* 0x000fe2000f8e333f */
[----:B------:R-:W-:Y:S01]  /*a960*/  IMAD.MOV.U32 R10, RZ, RZ, 0x1 ;  /* 0x00000001ff0a7424 */ /* 0x000fe200078e00ff */
[----:B------:R-:W-:Y:S01]  /*a970*/  LOP3.LUT R9, R19, 0x2, RZ, 0xfc, !PT ;  /* 0x0000000213097812 */ /* 0x000fe200078efcff */
[----:B------:R-:W-:Y:S01]  /*a980*/  IMAD.MOV.U32 R12, RZ, RZ, RZ ;  /* 0x000000ffff0c7224 */ /* 0x000fe200078e00ff */
[----:B------:R-:W-:Y:S01]  /*a990*/  ULDC UR4, c[0x0][0x600] ;  /* 0x0001800000047ab9 */ /* 0x000fe20000000800 */
[----:B------:R-:W-:Y:S01]  /*a9a0*/  UMOV UR18, 0x5 ;  /* 0x0000000500127882 */ /* 0x000fe20000000000 */
[----:B------:R-:W-:-:S02]  /*a9b0*/  UIADD3 UR4, UR4, -0x1, URZ ;  /* 0xffffffff04047890 */ /* 0x000fc4000fffe03f */
[----:B------:R-:W-:Y:S01]  /*a9c0*/  USHF.L.U32 UR5, UR15, UR5, URZ ;  /* 0x000000050f057299 */ /* 0x000fe2000800063f */
[----:B------:R-:W-:Y:S01]  /*a9d0*/  ULDC.64 UR28, c[0x0][0x198] ;  /* 0x00006600001c7ab9 */ /* 0x000fe20000000a00 */
[----:B0-----:R-:W-:-:S05]  /*a9e0*/  VIADD R0, R0, 0x3f ;  /* 0x0000003f00007836 */ /* 0x001fca0000000000 */
[----:B------:R-:W-:Y:S01]  /*a9f0*/  SHF.R.S32.HI R3, RZ, 0x1f, R0 ;  /* 0x0000001fff037819 */ /* 0x000fe20000011400 */
[----:B-1----:R-:W-:-:S03]  /*aa00*/  ULOP3.LUT UR10, UR8, 0x1, URZ, 0xc0, !UPT ;  /* 0x00000001080a7892 */ /* 0x002fc6000f8ec03f */
[----:B------:R-:W-:Y:S01]  /*aa10*/  LEA.HI R3, R3, R0, RZ, 0x6 ;  /* 0x0000000003037211 */ /* 0x000fe200078f30ff */
[----:B------:R-:W-:Y:S01]  /*aa20*/  USHF.R.U32.HI UR25, URZ, 0x1, UR8 ;  /* 0x000000013f197899 */ /* 0x000fe20008011608 */
[----:B------:R-:W-:Y:S01]  /*aa30*/  IMAD.MOV.U32 R0, RZ, RZ, 0x1 ;  /* 0x00000001ff007424 */ /* 0x000fe200078e00ff */
[----:B------:R-:W-:Y:S01]  /*aa40*/  USHF.L.U32 UR6, UR8, 0x7, URZ ;  /* 0x0000000708067899 */ /* 0x000fe2000800063f */
[----:B------:R-:W-:Y:S01]  /*aa50*/  SHF.R.S32.HI R3, RZ, 0x6, R3 ;  /* 0x00000006ff037819 */ /* 0x000fe20000011403 */
[----:B------:R-:W-:Y:S02]  /*aa60*/  USHF.L.U32 UR7, UR8, 0xd, URZ ;  /* 0x0000000d08077899 */ /* 0x000fe4000800063f */
[----:B------:R-:W-:Y:S02]  /*aa70*/  ULOP3.LUT UR8, UR8, 0xfffffffe, URZ, 0xc0, !UPT ;  /* 0xfffffffe08087892 */ /* 0x000fe4000f8ec03f */
[----:B------:R-:W-:Y:S01]  /*aa80*/  UISETP.GT.U32.AND UP0, UPT, UR10, 0xffff, UPT ;  /* 0x0000ffff0a00788c */ /* 0x000fe2000bf04070 */
[----:B------:R-:W-:Y:S01]  /*aa90*/  VIADD R8, R3, 0x1 ;  /* 0x0000000103087836 */ /* 0x000fe20000000000 */
[----:B------:R-:W-:-:S02]  /*aaa0*/  USHF.L.U32 UR11, UR15, UR8, URZ ;  /* 0x000000080f0b7299 */ /* 0x000fc4000800063f */
[----:B------:R-:W-:Y:S02]  /*aab0*/  ULOP3.LUT UR12, UR8, 0x1, URZ, 0xfc, !UPT ;  /* 0x00000001080c7892 */ /* 0x000fe4000f8efc3f */
[----:B------:R-:W-:Y:S02]  /*aac0*/  UIMAD.WIDE.U32 UR8, UR9, UR14, URZ ;  /* 0x0000000e090872a5 */ /* 0x000fe4000f8e003f */
[----:B------:R-:W-:Y:S01]  /*aad0*/  USEL UR10, UR10, 0xffff, !UP0 ;  /* 0x0000ffff0a0a7887 */ /* 0x000fe2000c000000 */
[----:B------:R-:W-:Y:S01]  /*aae0*/  ULDC UR14, c[0x0][0x14] ;  /* 0x00000500000e7ab9 */ /* 0x000fe20000000800 */
[----:B------:R-:W-:Y:S02]  /*aaf0*/  USHF.L.U32 UR12, UR15, UR12, URZ ;  /* 0x0000000c0f0c7299 */ /* 0x000fe4000800063f */
[----:B------:R-:W-:Y:S02]  /*ab00*/  UIMAD.WIDE.U32 UR26, UR8, UR14, URZ ;  /* 0x0000000e081a72a5 */ /* 0x000fe4000f8e003f */
[----:B------:R-:W-:-:S02]  /*ab10*/  UIMAD UR21, UR9, UR14, URZ ;  /* 0x0000000e091572a4 */ /* 0x000fc4000f8e023f */
[----:B------:R-:W-:Y:S02]  /*ab20*/  ULOP3.LUT UR10, UR10, 0xffff, URZ, 0xc0, !UPT ;  /* 0x0000ffff0a0a7892 */ /* 0x000fe4000f8ec03f */
[----:B------:R-:W-:Y:S02]  /*ab30*/  ULOP3.LUT UR6, UR6, 0x80, URZ, 0xc0, !UPT ;  /* 0x0000008006067892 */ /* 0x000fe4000f8ec03f */
[----:B------:R-:W-:Y:S02]  /*ab40*/  ULOP3.LUT UR7, UR7, 0x2000, URZ, 0xc0, !UPT ;  /* 0x0000200007077892 */ /* 0x000fe4000f8ec03f */
[----:B------:R-:W-:Y:S02]  /*ab50*/  ULOP3.LUT UR19, UR11, UR12, URZ, 0xfc, !UPT ;  /* 0x0000000c0b137292 */ /* 0x000fe4000f8efc3f */
[----:B------:R-:W-:Y:S02]  /*ab60*/  UIADD3 UR21, UR27, UR21, URZ ;  /* 0x000000151b157290 */ /* 0x000fe4000fffe03f */
[----:B------:R-:W-:-:S12]  /*ab70*/  USHF.L.U32 UR18, UR18, UR10, URZ ;  /* 0x0000000a12127299 */ /* 0x000fd8000800063f */
.L_x_307:
[----:B------:R-:W-:-:S03]  /*ab80*/  UMOV UR8, 0xffffffff ;  /* 0xffffffff00087882 */ /* 0x000fc60000000000 */
[----:B------:R-:W-:Y:S05]  /*ab90*/  BRA.DIV UR8, `(.L_x_297) ;  /* 0x0000000e08d07947 */ /* 0x000fea000b800000 */
[----:B------:R-:W-:-:S13]  /*aba0*/  ELECT P6, URZ, PT ;  /* 0x00000000003f782f */ /* 0x000fda00038c0000 */
.L_x_319:
[----:B------:R-:W0:Y:S01]  /*abb0*/  LDC R4, c[0x0][0x28c] ;  /* 0x0000a300ff047b82 */ /* 0x000e220000000800 */
[----:B------:R-:W-:Y:S01]  /*abc0*/  BSSY B1, `(.L_x_298) ;  /* 0x000003c000017945 */ /* 0x000fe20003800000 */
[----:B0-----:R-:W-:-:S13]  /*abd0*/  ISETP.LT.OR P6, PT, R4, 0x1, !P6 ;  /* 0x000000010400780c */ /* 0x001fda00077c1670 */
[----:B------:R-:W-:Y:S05]  /*abe0*/  @P6 BRA `(.L_x_299) ;  /* 0x0000000000e46947 */ /* 0x000fea0003800000 */
[----:B------:R-:W-:Y:S01]  /*abf0*/  LEA R11, R11, UR25, 0x1 ;  /* 0x000000190b0b7c11 */ /* 0x000fe2000f8e08ff */
[----:B------:R-:W-:Y:S01]  /*ac00*/  IMAD.MOV.U32 R21, RZ, RZ, RZ ;  /* 0x000000ffff157224 */ /* 0x000fe200078e00ff */
[----:B------:R-:W-:Y:S01]  /*ac10*/  LEA R20, R20, UR6, 0x8 ;  /* 0x0000000614147c11 */ /* 0x000fe2000f8e40ff */
[----:B------:R-:W-:Y:S02]  /*ac20*/  IMAD.MOV.U32 R4, RZ, RZ, R8 ;  /* 0x000000ffff047224 */ /* 0x000fe400078e0008 */
[----:B------:R-:W-:Y:S02]  /*ac30*/  IMAD.MOV.U32 R5, RZ, RZ, R0 ;  /* 0x000000ffff057224 */ /* 0x000fe400078e0000 */
[----:B------:R-:W-:Y:S02]  /*ac40*/  IMAD.MOV.U32 R6, RZ, RZ, R12 ;  /* 0x000000ffff067224 */ /* 0x000fe400078e000c */
[----:B------:R-:W-:-:S07]  /*ac50*/  IMAD.SHL.U32 R15, R11, 0x40, RZ ;  /* 0x000000400b0f7824 */ /* 0x000fce00078e00ff */
.L_x_302:
[----:B------:R-:W0:Y:S01]  /*ac60*/  S2R R14, SR_CgaCtaId ;  /* 0x00000000000e7919 */ /* 0x000e220000008800 */
[----:B------:R-:W-:Y:S02]  /*ac70*/  MOV R7, 0x400 ;  /* 0x0000040000077802 */ /* 0x000fe40000000f00 */
[----:B------:R-:W-:-:S13]  /*ac80*/  LOP3.LUT P1, RZ, R18, 0x7f, RZ, 0xc0, !PT ;  /* 0x0000007f12ff7812 */ /* 0x000fda000782c0ff */
[----:B------:R-:W1:Y:S01]  /*ac90*/  @!P1 LDC R11, c[0x0][0x500] ;  /* 0x00014000ff0b9b82 */ /* 0x000e620000000800 */
[----:B0-----:R-:W-:Y:S02]  /*aca0*/  LEA R22, R14, R7, 0x18 ;  /* 0x000000070e167211 */ /* 0x001fe400078ec0ff */
[----:B------:R-:W-:-:S03]  /*acb0*/  SHF.L.U32 R7, R5, 0x1f, RZ ;  /* 0x0000001f05077819 */ /* 0x000fc600000006ff */
[----:B------:R-:W-:-:S04]  /*acc0*/  IMAD R14, R6, 0x8, R22 ;  /* 0x00000008060e7824 */ /* 0x000fc800078e0216 */
[----:B------:R-:W0:Y:S02]  /*acd0*/  SYNCS.PHASECHK.TRANS64.TRYWAIT P0, [R14+URZ+0x28], R7 ;  /* 0x000028070e0075a7 */ /* 0x000e24000800017f */
[----:B01----:R-:W-:Y:S05]  /*ace0*/  @!P0 BRA `(.L_x_300) ;  /* 0x0000000c009c8947 */ /* 0x003fea0003800000 */
.L_x_320:
[----:B0-----:R-:W-:Y:S01]  /*acf0*/  PRMT R7, R9, 0x9910, RZ ;  /* 0x0000991009077816 */ /* 0x001fe200000000ff */
[----:B------:R0:W-:Y:S03]  /*ad00*/  @!P1 SYNCS.ARRIVE.TRANS64 RZ, [R14+URZ], R11 ;  /* 0x0000000b0eff99a7 */ /* 0x0001e6000800003f */
[----:B------:R-:W-:-:S13]  /*ad10*/  ISETP.NE.AND P0, PT, R7, 0x2, PT ;  /* 0x000000020700780c */ /* 0x000fda0003f05270 */
[----:B0-----:R-:W-:Y:S05]  /*ad20*/  @P0 BRA `(.L_x_301) ;  /* 0x0000000000040947 */ /* 0x001fea0003800000 */
[----:B------:R-:W-:Y:S01]  /*ad30*/  BPT.TRAP 0x1 ;  /* 0x000000040000795c */ /* 0x000fe20000300000 */
.L_x_301:
[----:B------:R-:W-:Y:S01]  /*ad40*/  LEA R7, R6, UR25, 0x1 ;  /* 0x0000001906077c11 */ /* 0x000fe2000f8e08ff */
[----:B------:R-:W-:Y:S01]  /*ad50*/  VIADD R4, R4, 0xffffffff ;  /* 0xffffffff04047836 */ /* 0x000fe20000000000 */
[----:B------:R-:W-:Y:S01]  /*ad60*/  R2UR UR23, R15 ;  /* 0x000000000f1772ca */ /* 0x000fe200000e0000 */
[----:B------:R-:W-:Y:S01]  /*ad70*/  UIADD3 UR14, UP0, UR28, 0xf0, URZ ;  /* 0x000000f01c0e7890 */ /* 0x000fe2000ff1e03f */
[----:B------:R-:W-:Y:S01]  /*ad80*/  R2UR UR9, R14 ;  /* 0x000000000e0972ca */ /* 0x000fe200000e0000 */
[----:B------:R-:W-:Y:S01]  /*ad90*/  IMAD.SHL.U32 R7, R7, 0x1000, RZ ;  /* 0x0000100007077824 */ /* 0x000fe200078e00ff */
[----:B------:R-:W-:Y:S01]  /*ada0*/  R2UR UR10, R21 ;  /* 0x00000000150a72ca */ /* 0x000fe200000e0000 */
[----:B------:R-:W-:Y:S01]  /*adb0*/  UIADD3 UR32, UP1, UR28, 0x1f0, URZ ;  /* 0x000001f01c207890 */ /* 0x000fe2000ff3e03f */
[----:B------:R-:W-:Y:S01]  /*adc0*/  R2UR UR12, R13 ;  /* 0x000000000d0c72ca */ /* 0x000fe200000e0000 */
[--C-:B------:R-:W-:Y:S01]  /*add0*/  IMAD R11, R7, 0x2, R22.reuse ;  /* 0x00000002070b7824 */ /* 0x100fe200078e0216 */
[----:B------:R-:W-:Y:S01]  /*ade0*/  LEA R7, R6, UR7, 0xe ;  /* 0x0000000706077c11 */ /* 0x000fe2000f8e70ff */
[----:B------:R-:W-:Y:S01]  /*adf0*/  UIADD3.X UR15, URZ, UR29, URZ, UP0, !UPT ;  /* 0x0000001d3f0f7290 */ /* 0x000fe200087fe43f */
[----:B------:R-:W-:Y:S01]  /*ae00*/  R2UR UR24, R20 ;  /* 0x00000000141872ca */ /* 0x000fe200000e0000 */
[----:B------:R-:W-:Y:S01]  /*ae10*/  UPRMT UR20, URZ, 0x5410, UR18 ;  /* 0x000054103f147896 */ /* 0x000fe20008000012 */
[----:B------:R-:W-:Y:S01]  /*ae20*/  R2UR UR8, R11 ;  /* 0x000000000b0872ca */ /* 0x000fe200000e0000 */
[----:B------:R-:W-:Y:S01]  /*ae30*/  IMAD R7, R7, 0x2, R22 ;  /* 0x0000000207077824 */ /* 0x000fe200078e0216 */
[----:B------:R-:W-:Y:S01]  /*ae40*/  ISETP.GT.AND P1, PT, R4, 0x1, PT ;  /* 0x000000010400780c */ /* 0x000fe20003f24270 */
[----:B------:R-:W-:Y:S01]  /*ae50*/  VIADD R6, R6, 0x1 ;  /* 0x0000000106067836 */ /* 0x000fe20000000000 */
[----:B------:R-:W-:Y:S01]  /*ae60*/  UPRMT UR30, URZ, 0x5410, UR19 ;  /* 0x000054103f1e7896 */ /* 0x000fe20008000013 */
[----:B------:R-:W-:Y:S01]  /*ae70*/  VIADD R21, R21, 0x40 ;  /* 0x0000004015157836 */ /* 0x000fe20000000000 */
[----:B------:R-:W-:Y:S01]  /*ae80*/  R2UR UR11, R7 ;  /* 0x00000000070b72ca */ /* 0x000fe200000e0000 */
[----:B------:R-:W-:Y:S01]  /*ae90*/  UIADD3.X UR33, URZ, UR29, URZ, UP1, !UPT ;  /* 0x0000001d3f217290 */ /* 0x000fe20008ffe43f */
[----:B------:R-:W-:Y:S01]  /*aea0*/  ISETP.NE.AND P0, PT, R6, 0x5, PT ;  /* 0x000000050600780c */ /* 0x000fe20003f05270 */
[----:B------:R-:W-:Y:S01]  /*aeb0*/  UMOV UR16, 0x0 ;  /* 0x0000000000107882 */ /* 0x000fe20000000000 */
[----:B------:R-:W-:-:S02]  /*aec0*/  UMOV UR17, 0x10000000 ;  /* 0x1000000000117882 */ /* 0x000fc40000000000 */
[----:B------:R-:W-:Y:S01]  /*aed0*/  SEL R14, RZ, 0x1, P0 ;  /* 0x00000001ff0e7807 */ /* 0x000fe20000000000 */
[----:B------:R-:W-:Y:S01]  /*aee0*/  UIADD3 UR8, UR8, 0x100, URZ ;  /* 0x0000010008087890 */ /* 0x000fe2000fffe03f */
[----:B------:R-:W-:Y:S02]  /*aef0*/  SEL R6, R6, RZ, P0 ;  /* 0x000000ff06067207 */ /* 0x000fe40000000000 */
[----:B------:R-:W-:-:S03]  /*af00*/  LOP3.LUT R5, R5, R14, RZ, 0x3c, !PT ;  /* 0x0000000e05057212 */ /* 0x000fc600078e3cff */
[----:B------:R-:W-:-:S03]  /*af10*/  UIADD3 UR22, UR11, 0x14100, URZ ;  /* 0x000141000b167890 */ /* 0x000fc6000fffe03f */
[----:B------:R-:W-:Y:S02]  /*af20*/  UMOV UR11, UR23 ;  /* 0x00000017000b7c82 */ /* 0x000fe40008000000 */
[----:B------:R0:W-:Y:S02]  /*af30*/  UTMALDG.3D.MULTICAST [UR8], [UR14], UR20, desc[UR16] ;  /* 0x000010080e0073b4 */ /* 0x0001e40008011814 */
[----:B0-----:R-:W-:Y:S01]  /*af40*/  UMOV UR8, UR22 ;  /* 0x0000001600087c82 */ /* 0x001fe20008000000 */
[----:B------:R-:W-:Y:S02]  /*af50*/  UMOV UR11, UR24 ;  /* 0x00000018000b7c82 */ /* 0x000fe40008000000 */
[----:B------:R0:W-:Y:S02]  /*af60*/  UTMALDG.3D.MULTICAST [UR8], [UR32], UR30, desc[UR16] ;  /* 0x00001008200073b4 */ /* 0x0001e4000801181e */
[----:B0-----:R-:W-:Y:S05]  /*af70*/  @P1 BRA `(.L_x_302) ;  /* 0xfffffffc00381947 */ /* 0x001fea000383ffff */
.L_x_299:
[----:B------:R-:W-:Y:S05]  /*af80*/  BSYNC B1 ;  /* 0x0000000000017941 */ /* 0x000fea0003800000 */
.L_x_298:
[----:B------:R-:W-:Y:S01]  /*af90*/  LOP3.LUT P1, RZ, R10, 0xff, RZ, 0xc0, !PT ;  /* 0x000000ff0aff7812 */ /* 0x000fe2000782c0ff */
[C---:B------:R-:W-:Y:S01]  /*afa0*/  IMAD.IADD R12, R3.reuse, 0x1, R12 ;  /* 0x00000001030c7824 */ /* 0x040fe200078e020c */
[----:B------:R-:W-:Y:S01]  /*afb0*/  ULDC.64 UR8, c[0x0][0x650] ;  /* 0x0001940000087ab9 */ /* 0x000fe20000000a00 */
[C---:B------:R-:W-:Y:S01]  /*afc0*/  ISETP.GE.U32.AND P2, PT, R3.reuse, 0x5, PT ;  /* 0x000000050300780c */ /* 0x040fe20003f46070 */
[----:B------:R-:W-:Y:S01]  /*afd0*/  BSSY B1, `(.L_x_303) ;  /* 0x000006a000017945 */ /* 0x000fe20003800000 */
[----:B------:R-:W-:Y:S01]  /*afe0*/  IMAD.MOV.U32 R11, RZ, RZ, -0x1 ;  /* 0xffffffffff0b7424 */ /* 0x000fe200078e00ff */
[----:B------:R-:W-:Y:S01]  /*aff0*/  ISETP.GT.U32.AND P0, PT, R12, 0x4, PT ;  /* 0x000000040c00780c */ /* 0x000fe20003f04070 */
[----:B------:R-:W-:Y:S01]  /*b000*/  IMAD.MOV.U32 R20, RZ, RZ, -0x1 ;  /* 0xffffffffff147424 */ /* 0x000fe200078e00ff */
[----:B------:R-:W-:Y:S01]  /*b010*/  PRMT R10, RZ, 0x7610, R10 ;  /* 0x00007610ff0a7816 */ /* 0x000fe2000000000a */
[----:B------:R-:W-:Y:S01]  /*b020*/  IMAD.MOV.U32 R13, RZ, RZ, -0x1 ;  /* 0xffffffffff0d7424 */ /* 0x000fe200078e00ff */
[----:B------:R-:W-:-:S03]  /*b030*/  ISETP.LT.U32.AND P0, PT, R3, 0x5, P0 ;  /* 0x000000050300780c */ /* 0x000fc60000701070 */
[----:B------:R-:W0:Y:S01]  /*b040*/  @P1 S2R R5, SR_CgaCtaId ;  /* 0x0000000000051919 */ /* 0x000e220000008800 */
[----:B------:R-:W-:-:S04]  /*b050*/  @P1 MOV R4, 0x400 ;  /* 0x0000040000041802 */ /* 0x000fc80000000f00 */
[----:B0-----:R-:W-:Y:S01]  /*b060*/  @P1 LEA R6, R5, R4, 0x18 ;  /* 0x0000000405061211 */ /* 0x001fe200078ec0ff */
[----:B------:R-:W-:-:S03]  /*b070*/  IMAD.WIDE.U32 R4, R12, -0x33333333, RZ ;  /* 0xcccccccd0c047825 */ /* 0x000fc600078e00ff */
[----:B------:R0:W-:Y:S01]  /*b080*/  @P1 SYNCS.ARRIVE.TRANS64.A1T0 RZ, [R6+URZ+0x68], RZ ;  /* 0x000068ff06ff19a7 */ /* 0x0001e2000810003f */
[----:B------:R-:W-:Y:S02]  /*b090*/  IADD3 R16, P1, R16, UR26, RZ ;  /* 0x0000001a10107c10 */ /* 0x000fe4000ff3e0ff */
[----:B------:R-:W-:Y:S02]  /*b0a0*/  SHF.R.U32.HI R7, RZ, 0x2, R5 ;  /* 0x00000002ff077819 */ /* 0x000fe40000011605 */
[----:B------:R-:W-:Y:S02]  /*b0b0*/  SEL R5, RZ, 0x1, !P0 ;  /* 0x00000001ff057807 */ /* 0x000fe40004000000 */
[----:B------:R-:W-:Y:S01]  /*b0c0*/  IADD3.X R17, R17, UR21, RZ, P1, !PT ;  /* 0x0000001511117c10 */ /* 0x000fe20008ffe4ff */
[----:B------:R-:W-:Y:S01]  /*b0d0*/  IMAD R12, R7, -0x5, R12 ;  /* 0xfffffffb070c7824 */ /* 0x000fe200078e020c */
[----:B------:R-:W-:Y:S02]  /*b0e0*/  ISETP.GE.U32.AND P0, PT, R16, UR8, PT ;  /* 0x0000000810007c0c */ /* 0x000fe4000bf06070 */
[----:B------:R-:W-:-:S02]  /*b0f0*/  LOP3.LUT R0, R0, R5, RZ, 0x3c, !PT ;  /* 0x0000000500007212 */ /* 0x000fc400078e3cff */
[----:B------:R-:W-:Y:S02]  /*b100*/  ISETP.GE.U32.AND.EX P0, PT, R17, UR9, PT, P0 ;  /* 0x0000000911007c0c */ /* 0x000fe4000bf06100 */
[----:B------:R-:W-:Y:S02]  /*b110*/  @P2 LOP3.LUT R0, R0, 0x1, R7, 0x78, !PT ;  /* 0x0000000100002812 */ /* 0x000fe400078e7807 */
[----:B------:R-:W-:-:S09]  /*b120*/  PRMT R4, RZ, 0x7610, R4 ;  /* 0x00007610ff047816 */ /* 0x000fd20000000004 */
[----:B0-----:R-:W-:Y:S05]  /*b130*/  @P0 BRA `(.L_x_304) ;  /* 0x00000004004c0947 */ /* 0x001fea0003800000 */
[----:B------:R-:W0:Y:S01]  /*b140*/  S2R R14, SR_CTAID.X ;  /* 0x00000000000e7919 */ /* 0x000e220000002500 */
[----:B------:R-:W-:Y:S01]  /*b150*/  ULDC.64 UR8, c[0x0][0x628] ;  /* 0x00018a0000087ab9 */ /* 0x000fe20000000a00 */
[----:B------:R-:W1:Y:S01]  /*b160*/  LDC R15, c[0x0][0x144] ;  /* 0x00005100ff0f7b82 */ /* 0x000e620000000800 */
[----:B------:R-:W-:Y:S01]  /*b170*/  ISETP.NE.U32.AND P0, PT, RZ, UR8, PT ;  /* 0x00000008ff007c0c */ /* 0x000fe2000bf05070 */
[----:B------:R-:W2:Y:S01]  /*b180*/  S2R R11, SR_CTAID.Y ;  /* 0x00000000000b7919 */ /* 0x000ea20000002600 */
[----:B------:R-:W-:Y:S01]  /*b190*/  ULDC UR10, c[0x0][0x150] ;  /* 0x00005400000a7ab9 */ /* 0x000fe20000000800 */
[----:B------:R-:W-:Y:S01]  /*b1a0*/  ULDC UR11, c[0x0][0x630] ;  /* 0x00018c00000b7ab9 */ /* 0x000fe20000000800 */
[----:B------:R-:W-:Y:S01]  /*b1b0*/  ISETP.NE.AND.EX P0, PT, RZ, UR9, PT, P0 ;  /* 0x00000009ff007c0c */ /* 0x000fe2000bf05300 */
[----:B------:R-:W-:Y:S01]  /*b1c0*/  IMAD.MOV.U32 R4, RZ, RZ, R16 ;  /* 0x000000ffff047224 */ /* 0x000fe200078e0010 */
[----:B0-----:R-:W-:-:S05]  /*b1d0*/  I2FP.F32.U32 R5, R14 ;  /* 0x0000000e00057245 */ /* 0x001fca0000201000 */
[----:B------:R-:W-:Y:S01]  /*b1e0*/  FMUL R20, R5, UR10 ;  /* 0x0000000a05147c20 */ /* 0x000fe20008400000 */
[----:B------:R-:W-:-:S05]  /*b1f0*/  IMAD.MOV.U32 R5, RZ, RZ, R17 ;  /* 0x000000ffff057224 */ /* 0x000fca00078e0011 */
[----:B--2---:R-:W-:Y:S05]  /*b200*/  @!P0 BRA `(.L_x_305) ;  /* 0x0000000000288947 */ /* 0x004fea0003800000 */
[----:B------:R-:W-:Y:S02]  /*b210*/  ULDC UR10, c[0x0][0x634] ;  /* 0x00018d00000a7ab9 */ /* 0x000fe40000000800 */
[----:B------:R-:W-:-:S05]  /*b220*/  IADD3 R5, P0, R16, UR10, RZ ;  /* 0x0000000a10057c10 */ /* 0x000fca000ff1e0ff */
[----:B------:R-:W-:-:S04]  /*b230*/  IMAD.X R13, RZ, RZ, R17, P0 ;  /* 0x000000ffff0d7224 */ /* 0x000fc800000e0611 */
[----:B------:R-:W-:-:S04]  /*b240*/  IMAD.WIDE.U32 R6, R13, UR8, RZ ;  /* 0x000000080d067c25 */ /* 0x000fc8000f8e00ff */
[----:B------:R-:W-:-:S04]  /*b250*/  IMAD.WIDE.U32 R6, P0, R5, UR9, R6 ;  /* 0x0000000905067c25 */ /* 0x000fc8000f800006 */
[----:B------:R-:W-:-:S04]  /*b260*/  IMAD.WIDE.U32 R4, R5, UR8, RZ ;  /* 0x0000000805047c25 */ /* 0x000fc8000f8e00ff */
[----:B------:R-:W-:Y:S01]  /*b270*/  IMAD.MOV.U32 R4, RZ, RZ, R7 ;  /* 0x000000ffff047224 */ /* 0x000fe200078e0007 */
[----:B------:R-:W-:Y:S01]  /*b280*/  IADD3 RZ, P1, R5, R6, RZ ;  /* 0x0000000605ff7210 */ /* 0x000fe20007f3e0ff */
[----:B------:R-:W-:-:S04]  /*b290*/  IMAD.X R5, RZ, RZ, RZ, P0 ;  /* 0x000000ffff057224 */ /* 0x000fc800000e06ff */
[----:B------:R-:W-:-:S08]  /*b2a0*/  IMAD.WIDE.U32.X R4, R13, UR9, R4, P1 ;  /* 0x000000090d047c25 */ /* 0x000fd000088e0404 */
.L_x_305:
[--C-:B------:R-:W-:Y:S01]  /*b2b0*/  SHF.R.U64 R13, R4, UR11, R5.reuse ;  /* 0x0000000b040d7c19 */ /* 0x100fe20008001205 */
[----:B------:R-:W0:Y:S01]  /*b2c0*/  F2I.U32.TRUNC.NTZ R20, R20 ;  /* 0x0000001400147305 */ /* 0x000e22000020f000 */
[----:B------:R-:W-:Y:S01]  /*b2d0*/  SHF.R.U32.HI R4, RZ, UR11, R5 ;  /* 0x0000000bff047c19 */ /* 0x000fe20008011605 */
[----:B------:R-:W-:Y:S01]  /*b2e0*/  ULDC.64 UR8, c[0x0][0x620] ;  /* 0x0001880000087ab9 */ /* 0x000fe20000000a00 */
[----:B------:R-:W-:Y:S01]  /*b2f0*/  IADD3 R7, P0, RZ, -R13, RZ ;  /* 0x8000000dff077210 */ /* 0x000fe20007f1e0ff */
[----:B------:R-:W-:Y:S01]  /*b300*/  ULDC.64 UR10, c[0x0][0x640] ;  /* 0x00019000000a7ab9 */ /* 0x000fe20000000a00 */
[----:B------:R-:W2:Y:S03]  /*b310*/  LDC R22, c[0x0][0x148] ;  /* 0x00005200ff167b82 */ /* 0x000ea60000000800 */
[----:B------:R-:W-:Y:S01]  /*b320*/  IMAD.X R4, RZ, RZ, ~R4, P0 ;  /* 0x000000ffff047224 */ /* 0x000fe200000e0e04 */
[----:B------:R-:W-:-:S03]  /*b330*/  ISETP.NE.U32.AND P0, PT, RZ, UR10, PT ;  /* 0x0000000aff007c0c */ /* 0x000fc6000bf05070 */
[----:B------:R-:W-:Y:S01]  /*b340*/  IMAD R6, R4, UR8, RZ ;  /* 0x0000000804067c24 */ /* 0x000fe2000f8e02ff */
[----:B------:R-:W-:Y:S01]  /*b350*/  ISETP.NE.AND.EX P0, PT, RZ, UR11, PT, P0 ;  /* 0x0000000bff007c0c */ /* 0x000fe2000bf05300 */
[----:B------:R-:W-:Y:S01]  /*b360*/  IMAD.WIDE.U32 R4, R7, UR8, R16 ;  /* 0x0000000807047c25 */ /* 0x000fe2000f8e0010 */
[----:B------:R-:W-:-:S03]  /*b370*/  ULDC UR8, c[0x0][0x618] ;  /* 0x0001860000087ab9 */ /* 0x000fc60000000800 */
[----:B------:R-:W-:Y:S01]  /*b380*/  IMAD R7, R7, UR9, R6 ;  /* 0x0000000907077c24 */ /* 0x000fe2000f8e0206 */
[----:B------:R-:W-:Y:S01]  /*b390*/  ULDC UR9, c[0x0][0x154] ;  /* 0x0000550000097ab9 */ /* 0x000fe20000000800 */
[----:B0-----:R-:W-:Y:S02]  /*b3a0*/  IMAD.MOV R6, RZ, RZ, -R20 ;  /* 0x000000ffff067224 */ /* 0x001fe400078e0a14 */
[----:B------:R-:W-:Y:S02]  /*b3b0*/  IMAD.IADD R5, R5, 0x1, R7 ;  /* 0x0000000105057824 */ /* 0x000fe400078e0207 */
[----:B-1----:R-:W-:Y:S01]  /*b3c0*/  IMAD R14, R15, R6, R14 ;  /* 0x000000060f0e7224 */ /* 0x002fe200078e020e */
[----:B------:R-:W-:Y:S02]  /*b3d0*/  I2FP.F32.U32 R6, R11 ;  /* 0x0000000b00067245 */ /* 0x000fe40000201000 */
[--C-:B------:R-:W-:Y:S02]  /*b3e0*/  SHF.R.U64 R15, R4, UR8, R5.reuse ;  /* 0x00000008040f7c19 */ /* 0x100fe40008001205 */
[----:B------:R-:W-:Y:S01]  /*b3f0*/  SHF.R.U32.HI R4, RZ, UR8, R5 ;  /* 0x00000008ff047c19 */ /* 0x000fe20008011605 */
[----:B------:R-:W-:Y:S01]  /*b400*/  FMUL R6, R6, UR9 ;  /* 0x0000000906067c20 */ /* 0x000fe20008400000 */
[----:B------:R-:W-:-:S02]  /*b410*/  ULDC UR8, c[0x0][0x608] ;  /* 0x0001820000087ab9 */ /* 0x000fc40000000800 */
[--C-:B------:R-:W-:Y:S01]  /*b420*/  SHF.R.U64 R21, R15, UR8, R4.reuse ;  /* 0x000000080f157c19 */ /* 0x100fe20008001204 */
[----:B------:R0:W1:Y:S01]  /*b430*/  F2I.U32.TRUNC.NTZ R24, R6 ;  /* 0x0000000600187305 */ /* 0x000062000020f000 */
[----:B------:R-:W-:Y:S01]  /*b440*/  SHF.R.U32.HI R4, RZ, UR8, R4 ;  /* 0x00000008ff047c19 */ /* 0x000fe20008011604 */
[----:B------:R-:W-:-:S03]  /*b450*/  ULDC UR8, c[0x0][0x658] ;  /* 0x0001960000087ab9 */ /* 0x000fc60000000800 */
[--C-:B------:R-:W-:Y:S02]  /*b460*/  SHF.R.U64 R20, R21, UR8, R4.reuse ;  /* 0x0000000815147c19 */ /* 0x100fe40008001204 */
[----:B------:R-:W-:-:S03]  /*b470*/  SHF.R.U32.HI R23, RZ, UR8, R4 ;  /* 0x00000008ff177c19 */ /* 0x000fc60008011604 */
[----:B------:R-:W-:Y:S02]  /*b480*/  IMAD.MOV.U32 R4, RZ, RZ, R20 ;  /* 0x000000ffff047224 */ /* 0x000fe400078e0014 */
[----:B------:R-:W-:Y:S01]  /*b490*/  IMAD.MOV.U32 R5, RZ, RZ, R23 ;  /* 0x000000ffff057224 */ /* 0x000fe200078e0017 */
[----:B0-----:R-:W-:Y:S06]  /*b4a0*/  @!P0 BRA `(.L_x_306) ;  /* 0x0000000000288947 */ /* 0x001fec0003800000 */
        /* <DEDUP_REMOVED lines=10> */
.L_x_306:
[----:B------:R-:W-:Y:S01]  /*b550*/  ISETP.NE.AND P0, PT, R2, 0x1, PT ;  /* 0x000000010200780c */ /* 0x000fe20003f05270 */
[----:B------:R-:W-:Y:S01]  /*b560*/  ULDC UR8, c[0x0][0x648] ;  /* 0x0001920000087ab9 */ /* 0x000fe20000000800 */
[----:B-1----:R-:W-:Y:S01]  /*b570*/  IMAD.MOV R24, RZ, RZ, -R24 ;  /* 0x000000ffff187224 */ /* 0x002fe200078e0a18 */
[----:B------:R-:W-:Y:S01]  /*b580*/  SHF.R.U64 R4, R4, UR8, R5 ;  /* 0x0000000804047c19 */ /* 0x000fe20008001205 */
[----:B------:R-:W-:Y:S01]  /*b590*/  ULDC UR8, c[0x0][0x638] ;  /* 0x00018e0000087ab9 */ /* 0x000fe20000000800 */
[----:B------:R-:W-:Y:S01]  /*b5a0*/  LOP3.LUT R21, R21, UR13, RZ, 0xc0, !PT ;  /* 0x0000000d15157c12 */ /* 0x000fe2000f8ec0ff */
[----:B------:R-:W-:Y:S02]  /*b5b0*/  ULDC UR9, c[0x0][0x610] ;  /* 0x0001840000097ab9 */ /* 0x000fe40000000800 */
[----:B------:R-:W-:Y:S02]  /*b5c0*/  IMAD.MOV R5, RZ, RZ, -R4 ;  /* 0x000000ffff057224 */ /* 0x000fe400078e0a04 */
[----:B------:R-:W-:-:S02]  /*b5d0*/  IMAD R21, R4, UR5, R21 ;  /* 0x0000000504157c24 */ /* 0x000fc4000f8e0215 */
[----:B------:R-:W-:Y:S01]  /*b5e0*/  IMAD R20, R5, UR8, R20 ;  /* 0x0000000805147c24 */ /* 0x000fe2000f8e0214 */
[----:B------:R-:W-:Y:S01]  /*b5f0*/  ULDC UR8, c[0x0][0x600] ;  /* 0x0001800000087ab9 */ /* 0x000fe20000000800 */
[----:B--2---:R-:W-:Y:S01]  /*b600*/  @P0 IMAD R14, R22, R24, R11 ;  /* 0x00000018160e0224 */ /* 0x004fe200078e020b */
[----:B------:R-:W-:Y:S01]  /*b610*/  LOP3.LUT R11, R15, UR4, RZ, 0xc0, !PT ;  /* 0x000000040f0b7c12 */ /* 0x000fe2000f8ec0ff */
[----:B------:R-:W-:Y:S02]  /*b620*/  IMAD.MOV.U32 R4, RZ, RZ, 0x1 ;  /* 0x00000001ff047424 */ /* 0x000fe400078e00ff */
[----:B------:R-:W-:Y:S02]  /*b630*/  IMAD R14, R21, UR9, R14 ;  /* 0x00000009150e7c24 */ /* 0x000fe4000f8e020e */
[----:B------:R-:W-:-:S05]  /*b640*/  IMAD R11, R20, UR8, R11 ;  /* 0x00000008140b7c24 */ /* 0x000fca000f8e020b */
[----:B------:R-:W-:Y:S02]  /*b650*/  SEL R20, R11, R14, !P0 ;  /* 0x0000000e0b147207 */ /* 0x000fe40004000000 */
[----:B------:R-:W-:-:S07]  /*b660*/  SEL R11, R14, R11, !P0 ;  /* 0x0000000b0e0b7207 */ /* 0x000fce0004000000 */
.L_x_304:
[----:B------:R-:W-:Y:S05]  /*b670*/  BSYNC B1 ;  /* 0x0000000000017941 */ /* 0x000fea0003800000 */
.L_x_303:
[----:B------:R-:W-:-:S13]  /*b680*/  LOP3.LUT P0, RZ, R4, 0xff, RZ, 0xc0, !PT ;  /* 0x000000ff04ff7812 */ /* 0x000fda000780c0ff */
[----:B------:R-:W-:Y:S05]  /*b690*/  @P0 BRA `(.L_x_307) ;  /* 0xfffffff400380947 */ /* 0x000fea000383ffff */
[----:B------:R-:W-:Y:S05]  /*b6a0*/  BSYNC B0 ;  /* 0x0000000000007941 */ /* 0x000fea0003800000 */
.L_x_296:
[----:B------:R-:W-:-:S03]  /*b6b0*/  UMOV UR8, 0xffffffff ;  /* 0xffffffff00087882 */ /* 0x000fc60000000000 */
[----:B------:R-:W-:Y:S05]  /*b6c0*/  BRA.DIV UR8, `(.L_x_308) ;  /* 0x0000000608387947 */ /* 0x000fea000b800000 */
[----:B------:R-:W-:-:S13]  /*b6d0*/  ELECT P6, URZ, PT ;  /* 0x00000000003f782f */ /* 0x000fda00038c0000 */
.L_x_323:
[----:B------:R-:W-:Y:S04]  /*b6e0*/  BSSY B0, `(.L_x_309) ;  /* 0x0000034000007945 */ /* 0x000fe80003800000 */
[----:B------:R-:W-:Y:S05]  /*b6f0*/  @!P6 BRA `(.L_x_310) ;  /* 0x0000000000c8e947 */ /* 0x000fea0003800000 */
[----:B------:R-:W-:-:S04]  /*b700*/  LOP3.LUT R19, R19, 0x2, RZ, 0xfc, !PT ;  /* 0x0000000213137812 */ /* 0x000fc800078efcff */
[----:B------:R-:W-:-:S13]  /*b710*/  ISETP.NE.AND P0, PT, R19, 0x3, PT ;  /* 0x000000031300780c */ /* 0x000fda0003f05270 */
[----:B------:R-:W-:Y:S05]  /*b720*/  @!P0 BRA `(.L_x_311) ;  /* 0x0000000000048947 */ /* 0x000fea0003800000 */
[----:B------:R-:W-:Y:S01]  /*b730*/  BPT.TRAP 0x1 ;  /* 0x000000040000795c */ /* 0x000fe20000300000 */
.L_x_311:
[----:B------:R-:W0:Y:S01]  /*b740*/  S2R R3, SR_CgaCtaId ;  /* 0x0000000000037919 */ /* 0x000e220000008800 */
[----:B------:R-:W-:-:S04]  /*b750*/  MOV R2, 0x400 ;  /* 0x0000040000027802 */ /* 0x000fc80000000f00 */
[----:B0-----:R-:W-:Y:S02]  /*b760*/  LEA R3, R3, R2, 0x18 ;  /* 0x0000000203037211 */ /* 0x001fe400078ec0ff */
[----:B------:R-:W-:-:S03]  /*b770*/  SHF.L.U32 R2, R0, 0x1f, RZ ;  /* 0x0000001f00027819 */ /* 0x000fc600000006ff */
[----:B------:R-:W-:-:S04]  /*b780*/  VIADD R3, R3, 0x28 ;  /* 0x0000002803037836 */ /* 0x000fc80000000000 */
[C---:B------:R-:W-:Y:S02]  /*b790*/  IMAD R7, R12.reuse, 0x8, R3 ;  /* 0x000000080c077824 */ /* 0x040fe400078e0203 */
[----:B------:R-:W-:Y:S02]  /*b7a0*/  VIADD R12, R12, 0x1 ;  /* 0x000000010c0c7836 */ /* 0x000fe40000000000 */
[----:B------:R-:W0:Y:S03]  /*b7b0*/  SYNCS.PHASECHK.TRANS64.TRYWAIT P0, [R7+URZ], R2 ;  /* 0x00000002070075a7 */ /* 0x000e26000800017f */
[----:B------:R-:W-:-:S04]  /*b7c0*/  ISETP.NE.AND P1, PT, R12, 0x5, PT ;  /* 0x000000050c00780c */ /* 0x000fc80003f25270 */
[----:B------:R-:W-:Y:S02]  /*b7d0*/  SEL R5, RZ, 0x1, P1 ;  /* 0x00000001ff057807 */ /* 0x000fe40000800000 */
[----:B------:R-:W-:Y:S02]  /*b7e0*/  SEL R12, R12, RZ, P1 ;  /* 0x000000ff0c0c7207 */ /* 0x000fe40000800000 */
[----:B------:R-:W-:-:S03]  /*b7f0*/  LOP3.LUT R5, R0, R5, RZ, 0x3c, !PT ;  /* 0x0000000500057212 */ /* 0x000fc600078e3cff */
[----:B------:R-:W-:Y:S01]  /*b800*/  IMAD R9, R12, 0x8, R3 ;  /* 0x000000080c097824 */ /* 0x000fe200078e0203 */
[----:B------:R-:W-:Y:S01]  /*b810*/  SHF.L.U32 R4, R5, 0x1f, RZ ;  /* 0x0000001f05047819 */ /* 0x000fe200000006ff */
[----:B0-----:R-:W-:Y:S06]  /*b820*/  @!P0 BRA `(.L_x_312) ;  /* 0x0000000400008947 */ /* 0x001fec0003800000 */
.L_x_324:
[----:B------:R-:W1:Y:S01]  /*b830*/  SYNCS.PHASECHK.TRANS64.TRYWAIT P0, [R9+URZ], R4 ;  /* 0x00000004090075a7 */ /* 0x000e62000800017f */
[----:B------:R-:W-:-:S05]  /*b840*/  VIADD R0, R12, 0x1 ;  /* 0x000000010c007836 */ /* 0x000fca0000000000 */
[----:B------:R-:W-:-:S04]  /*b850*/  ISETP.NE.AND P1, PT, R0, 0x5, PT ;  /* 0x000000050000780c */ /* 0x000fc80003f25270 */
[----:B0-----:R-:W-:Y:S02]  /*b860*/  SEL R2, RZ, 0x1, P1 ;  /* 0x00000001ff027807 */ /* 0x001fe40000800000 */
[----:B------:R-:W-:Y:S02]  /*b870*/  SEL R0, R0, RZ, P1 ;  /* 0x000000ff00007207 */ /* 0x000fe40000800000 */
[----:B------:R-:W-:-:S03]  /*b880*/  LOP3.LUT R7, R5, R2, RZ, 0x3c, !PT ;  /* 0x0000000205077212 */ /* 0x000fc600078e3cff */
[----:B------:R-:W-:Y:S01]  /*b890*/  IMAD R6, R0, 0x8, R3 ;  /* 0x0000000800067824 */ /* 0x000fe200078e0203 */
[----:B------:R-:W-:Y:S01]  /*b8a0*/  SHF.L.U32 R5, R7, 0x1f, RZ ;  /* 0x0000001f07057819 */ /* 0x000fe200000006ff */
[----:B-1----:R-:W-:Y:S06]  /*b8b0*/  @!P0 BRA `(.L_x_313) ;  /* 0x0000000000f08947 */ /* 0x002fec0003800000 */
.L_x_325:
[----:B------:R-:W1:Y:S01]  /*b8c0*/  SYNCS.PHASECHK.TRANS64.TRYWAIT P0, [R6+URZ], R5 ;  /* 0x00000005060075a7 */ /* 0x000e62000800017f */
[----:B------:R-:W-:-:S05]  /*b8d0*/  VIADD R0, R0, 0x1 ;  /* 0x0000000100007836 */ /* 0x000fca0000000000 */
[----:B------:R-:W-:-:S04]  /*b8e0*/  ISETP.NE.AND P1, PT, R0, 0x5, PT ;  /* 0x000000050000780c */ /* 0x000fc80003f25270 */
[----:B------:R-:W-:Y:S02]  /*b8f0*/  SEL R2, RZ, 0x1, P1 ;  /* 0x00000001ff027807 */ /* 0x000fe40000800000 */
[----:B------:R-:W-:Y:S02]  /*b900*/  SEL R0, R0, RZ, P1 ;  /* 0x000000ff00007207 */ /* 0x000fe40000800000 */
[----:B------:R-:W-:-:S03]  /*b910*/  LOP3.LUT R7, R7, R2, RZ, 0x3c, !PT ;  /* 0x0000000207077212 */ /* 0x000fc600078e3cff */
[----:B0-----:R-:W-:Y:S01]  /*b920*/  IMAD R9, R0, 0x8, R3 ;  /* 0x0000000800097824 */ /* 0x001fe200078e0203 */
[----:B------:R-:W-:Y:S01]  /*b930*/  SHF.L.U32 R4, R7, 0x1f, RZ ;  /* 0x0000001f07047819 */ /* 0x000fe200000006ff */
[----:B-1----:R-:W-:Y:S06]  /*b940*/  @!P0 BRA `(.L_x_314) ;  /* 0x0000000000e08947 */ /* 0x002fec0003800000 */
.L_x_326:
[----:B------:R-:W1:Y:S01]  /*b950*/  SYNCS.PHASECHK.TRANS64.TRYWAIT P0, [R9+URZ], R4 ;  /* 0x00000004090075a7 */ /* 0x000e62000800017f */
[----:B------:R-:W-:-:S05]  /*b960*/  VIADD R0, R0, 0x1 ;  /* 0x0000000100007836 */ /* 0x000fca0000000000 */
[----:B------:R-:W-:-:S04]  /*b970*/  ISETP.NE.AND P1, PT, R0, 0x5, PT ;  /* 0x000000050000780c */ /* 0x000fc80003f25270 */
[----:B------:R-:W-:Y:S02]  /*b980*/  SEL R2, RZ, 0x1, P1 ;  /* 0x00000001ff027807 */ /* 0x000fe40000800000 */
[----:B------:R-:W-:Y:S02]  /*b990*/  SEL R0, R0, RZ, P1 ;  /* 0x000000ff00007207 */ /* 0x000fe40000800000 */
[----:B------:R-:W-:Y:S01]  /*b9a0*/  LOP3.LUT R2, R7, R2, RZ, 0x3c, !PT ;  /* 0x0000000207027212 */ /* 0x000fe200078e3cff */
[----:B-1----:R-:W-:Y:S06]  /*b9b0*/  @!P0 BRA `(.L_x_315) ;  /* 0x0000000000d88947 */ /* 0x002fec0003800000 */
.L_x_327:
[----:B------:R-:W-:Y:S01]  /*b9c0*/  IMAD R3, R0, 0x8, R3 ;  /* 0x0000000800037824 */ /* 0x000fe200078e0203 */
[----:B------:R-:W-:-:S07]  /*b9d0*/  SHF.L.U32 R0, R2, 0x1f, RZ ;  /* 0x0000001f02007819 */ /* 0x000fce00000006ff */
.L_x_316:
[----:B--2---:R2:W3:Y:S02]  /*b9e0*/  SYNCS.PHASECHK.TRANS64.TRYWAIT P0, [R3+URZ], R0 ;  /* 0x00000000030075a7 */ /* 0x0044e4000800017f */
[----:B---3--:R-:W-:Y:S05]  /*b9f0*/  @!P0 NANOSLEEP.SYNCS 0x989680 ;  /* 0x009896800000895d */ /* 0x008fea0003900000 */
[----:B------:R-:W3:Y:S02]  /*ba00*/  @!P0 SYNCS.PHASECHK.TRANS64 P0, [R3+URZ], R0 ;  /* 0x00000000030085a7 */ /* 0x000ee4000800007f */
[----:B---3--:R-:W-:Y:S05]  /*ba10*/  @!P0 BRA `(.L_x_316) ;  /* 0xfffffffc00f08947 */ /* 0x008fea000383ffff */
.L_x_310:
[----:B------:R-:W-:Y:S05]  /*ba20*/  BSYNC B0 ;  /* 0x0000000000007941 */ /* 0x000fea0003800000 */
.L_x_309:
[----:B------:R-:W-:Y:S05]  /*ba30*/  EXIT ;  /* 0x000000000000794d */ /* 0x000fea0003800000 */
.L_x_21:
[----:B---3--:R3:W4:Y:S02]  /*ba40*/  SYNCS.PHASECHK.TRANS64.TRYWAIT P1, [R3+URZ], R0 ;  /* 0x00000000030075a7 */ /* 0x008724000802017f */
[----:B----4-:R-:W-:Y:S05]  /*ba50*/  @!P1 NANOSLEEP.SYNCS 0x989680 ;  /* 0x009896800000995d */ /* 0x010fea0003900000 */
[----:B------:R-:W4:Y:S02]  /*ba60*/  @!P1 SYNCS.PHASECHK.TRANS64 P1, [R3+URZ], R0 ;  /* 0x00000000030095a7 */ /* 0x000f24000802007f */
[----:B----4-:R-:W-:Y:S05]  /*ba70*/  @!P1 BRA `(.L_x_21) ;  /* 0xfffffffc00f09947 */ /* 0x010fea000383ffff */
[----:B------:R-:W-:Y:S05]  /*ba80*/  BRA `(.L_x_20) ;  /* 0xffffff5800ac7947 */ /* 0x000fea000383ffff */
.L_x_26:
[----:B-1----:R1:W2:Y:S02]  /*ba90*/  SYNCS.PHASECHK.TRANS64.TRYWAIT P1, [R5+URZ], R4 ;  /* 0x00000004050075a7 */ /* 0x0022a4000802017f */
[----:B--2---:R-:W-:Y:S05]  /*baa0*/  @!P1 NANOSLEEP.SYNCS 0x989680 ;  /* 0x009896800000995d */ /* 0x004fea0003900000 */
[----:B------:R-:W2:Y:S02]  /*bab0*/  @!P1 SYNCS.PHASECHK.TRANS64 P1, [R5+URZ], R4 ;  /* 0x00000004050095a7 */ /* 0x000ea4000802007f */
[----:B--2---:R-:W-:Y:S05]  /*bac0*/  @!P1 BRA `(.L_x_26) ;  /* 0xfffffffc00f09947 */ /* 0x004fea000383ffff */
[----:B------:R-:W-:Y:S05]  /*bad0*/  BRA `(.L_x_25) ;  /* 0xffffff5c00a87947 */ /* 0x000fea000383ffff */
.L_x_297:
[----:B------:R-:W-:Y:S01]  /*bae0*/  BSSY B1, `(.L_x_317) ;  /* 0x0000006000017945 */ /* 0x000fe20003800000 */
[----:B------:R-:W-:-:S07]  /*baf0*/  IMAD.MOV.U32 R15, RZ, RZ, -0x1 ;  /* 0xffffffffff0f7424 */ /* 0x000fce00078e00ff */
[----:B------:R-:W-:Y:S05]  /*bb00*/  WARPSYNC.COLLECTIVE R15, `(.L_x_318) ;  /* 0x000000000f0c7348 */ /* 0x000fea0003c00000 */
[----:B------:R-:W-:Y:S02]  /*bb10*/  ELECT P6, UR62, PT ;  /* 0x00000000003e782f */ /* 0x000fe400038c0000 */
[----:B------:R-:W-:Y:S01]  /*bb20*/  MOV R14, UR62 ;  /* 0x0000003e000e7c02 */ /* 0x000fe20008000f00 */
[----:B------:R-:W-:Y:S10]  /*bb30*/  ENDCOLLECTIVE ;  /* 0x000000000000791b */ /* 0x000ff40003800000 */
.L_x_318:
[----:B------:R-:W-:Y:S05]  /*bb40*/  BSYNC B1 ;  /* 0x0000000000017941 */ /* 0x000fea0003800000 */
.L_x_317:
[----:B------:R-:W-:Y:S05]  /*bb50*/  BRA `(.L_x_319) ;  /* 0xfffffff000147947 */ /* 0x000fea000383ffff */
.L_x_300:
[----:B0-----:R0:W1:Y:S02]  /*bb60*/  SYNCS.PHASECHK.TRANS64.TRYWAIT P0, [R14+URZ+0x28], R7 ;  /* 0x000028070e0075a7 */ /* 0x001064000800017f */
[----:B-1----:R-:W-:Y:S05]  /*bb70*/  @!P0 NANOSLEEP.SYNCS 0x989680 ;  /* 0x009896800000895d */ /* 0x002fea0003900000 */
[----:B------:R-:W1:Y:S02]  /*bb80*/  @!P0 SYNCS.PHASECHK.TRANS64 P0, [R14+URZ+0x28], R7 ;  /* 0x000028070e0085a7 */ /* 0x000e64000800007f */
[----:B-1----:R-:W-:Y:S05]  /*bb90*/  @!P0 BRA `(.L_x_300) ;  /* 0xfffffffc00f08947 */ /* 0x002fea000383ffff */
[----:B------:R-:W-:Y:S05]  /*bba0*/  BRA `(.L_x_320) ;  /* 0xfffffff000507947 */ /* 0x000fea000383ffff */
.L_x_308:
[----:B------:R-:W-:Y:S01]  /*bbb0*/  BSSY B0, `(.L_x_321) ;  /* 0x0000006000007945 */ /* 0x000fe20003800000 */
[----:B------:R-:W-:-:S07]  /*bbc0*/  IMAD.MOV.U32 R15, RZ, RZ, -0x1 ;  /* 0xffffffffff0f7424 */ /* 0x000fce00078e00ff */
[----:B------:R-:W-:Y:S05]  /*bbd0*/  WARPSYNC.COLLECTIVE R15, `(.L_x_322) ;  /* 0x000000000f0c7348 */ /* 0x000fea0003c00000 */
[----:B------:R-:W-:Y:S02]  /*bbe0*/  ELECT P6, UR62, PT ;  /* 0x00000000003e782f */ /* 0x000fe400038c0000 */
[----:B------:R-:W-:Y:S01]  /*bbf0*/  MOV R14, UR62 ;  /* 0x0000003e000e7c02 */ /* 0x000fe20008000f00 */
[----:B------:R-:W-:Y:S10]  /*bc00*/  ENDCOLLECTIVE ;  /* 0x000000000000791b */ /* 0x000ff40003800000 */
.L_x_322:
[----:B------:R-:W-:Y:S05]  /*bc10*/  BSYNC B0 ;  /* 0x0000000000007941 */ /* 0x000fea0003800000 */
.L_x_321:
[----:B------:R-:W-:Y:S05]  /*bc20*/  BRA `(.L_x_323) ;  /* 0xfffffff800ac7947 */ /* 0x000fea000383ffff */
.L_x_312:
[----:B0-----:R0:W1:Y:S02]  /*bc30*/  SYNCS.PHASECHK.TRANS64.TRYWAIT P0, [R7+URZ], R2 ;  /* 0x00000002070075a7 */ /* 0x001064000800017f */
[----:B-1----:R-:W-:Y:S05]  /*bc40*/  @!P0 NANOSLEEP.SYNCS 0x989680 ;  /* 0x009896800000895d */ /* 0x002fea0003900000 */
[----:B------:R-:W1:Y:S02]  /*bc50*/  @!P0 SYNCS.PHASECHK.TRANS64 P0, [R7+URZ], R2 ;  /* 0x00000002070085a7 */ /* 0x000e64000800007f */
[----:B-1----:R-:W-:Y:S05]  /*bc60*/  @!P0 BRA `(.L_x_312) ;  /* 0xfffffffc00f08947 */ /* 0x002fea000383ffff */
[----:B------:R-:W-:Y:S05]  /*bc70*/  BRA `(.L_x_324) ;  /* 0xfffffff800ec7947 */ /* 0x000fea000383ffff */
.L_x_313:
[----:B0-----:R0:W1:Y:S02]  /*bc80*/  SYNCS.PHASECHK.TRANS64.TRYWAIT P0, [R9+URZ], R4 ;  /* 0x00000004090075a7 */ /* 0x001064000800017f */
[----:B-1----:R-:W-:Y:S05]  /*bc90*/  @!P0 NANOSLEEP.SYNCS 0x989680 ;  /* 0x009896800000895d */ /* 0x002fea0003900000 */
[----:B------:R-:W1:Y:S02]  /*bca0*/  @!P0 SYNCS.PHASECHK.TRANS64 P0, [R9+URZ], R4 ;  /* 0x00000004090085a7 */ /* 0x000e64000800007f */
[----:B-1----:R-:W-:Y:S05]  /*bcb0*/  @!P0 BRA `(.L_x_313) ;  /* 0xfffffffc00f08947 */ /* 0x002fea000383ffff */
[----:B------:R-:W-:Y:S05]  /*bcc0*/  BRA `(.L_x_325) ;  /* 0xfffffff800fc7947 */ /* 0x000fea000383ffff */
.L_x_314:
[----:B0-----:R0:W1:Y:S02]  /*bcd0*/  SYNCS.PHASECHK.TRANS64.TRYWAIT P0, [R6+URZ], R5 ;  /* 0x00000005060075a7 */ /* 0x001064000800017f */
[----:B-1----:R-:W-:Y:S05]  /*bce0*/  @!P0 NANOSLEEP.SYNCS 0x989680 ;  /* 0x009896800000895d */ /* 0x002fea0003900000 */
[----:B------:R-:W1:Y:S02]  /*bcf0*/  @!P0 SYNCS.PHASECHK.TRANS64 P0, [R6+URZ], R5 ;  /* 0x00000005060085a7 */ /* 0x000e64000800007f */
[----:B-1----:R-:W-:Y:S05]  /*bd00*/  @!P0 BRA `(.L_x_314) ;  /* 0xfffffffc00f08947 */ /* 0x002fea000383ffff */
[----:B------:R-:W-:Y:S05]  /*bd10*/  BRA `(.L_x_326) ;  /* 0xfffffffc000c7947 */ /* 0x000fea000383ffff */
.L_x_315:
[----:B-1----:R1:W2:Y:S02]  /*bd20*/  SYNCS.PHASECHK.TRANS64.TRYWAIT P0, [R9+URZ], R4 ;  /* 0x00000004090075a7 */ /* 0x0022a4000800017f */
[----:B--2---:R-:W-:Y:S05]  /*bd30*/  @!P0 NANOSLEEP.SYNCS 0x989680 ;  /* 0x009896800000895d */ /* 0x004fea0003900000 */
[----:B------:R-:W2:Y:S02]  /*bd40*/  @!P0 SYNCS.PHASECHK.TRANS64 P0, [R9+URZ], R4 ;  /* 0x00000004090085a7 */ /* 0x000ea4000800007f */
[----:B--2---:R-:W-:Y:S05]  /*bd50*/  @!P0 BRA `(.L_x_315) ;  /* 0xfffffffc00f08947 */ /* 0x004fea000383ffff */
[----:B------:R-:W-:Y:S05]  /*bd60*/  BRA `(.L_x_327) ;  /* 0xfffffffc00147947 */ /* 0x000fea000383ffff */
.L_x_328:
[----:B------:R-:W-:-:S00]  /*bd70*/  BRA `(.L_x_328) ;  /* 0xfffffffc00fc7947 */ /* 0x000fc0000383ffff */
[----:B------:R-:W-:-:S00]  /*bd80*/  NOP ;  /* 0x0000000000007918 */ /* 0x000fc00000000000 */
[----:B------:R-:W-:-:S00]  /*bd90*/  NOP ;  /* 0x0000000000007918 */ /* 0x000fc00000000000 */
[----:B------:R-:W-:-:S00]  /*bda0*/  NOP ;  /* 0x0000000000007918 */ /* 0x000fc00000000000 */
[----:B------:R-:W-:-:S00]  /*bdb0*/  NOP ;  /* 0x0000000000007918 */ /* 0x000fc00000000000 */
[----:B------:R-:W-:-:S00]  /*bdc0*/  NOP ;  /* 0x0000000000007918 */ /* 0x000fc00000000000 */
[----:B------:R-:W-:-:S00]  /*bdd0*/  NOP ;  /* 0x0000000000007918 */ /* 0x000fc00000000000 */
[----:B------:R-:W-:-:S00]  /*bde0*/  NOP ;  /* 0x0000000000007918 */ /* 0x000fc00000000000 */
[----:B------:R-:W-:-:S00]  /*bdf0*/  NOP ;  /* 0x0000000000007918 */ /* 0x000fc00000000000 */
.L_x_329:


//--------------------- .nv.global.init           --------------------------
	.section	.nv.global.init,"aw",@progbits
.nv.global.init:
	.type		$str$22,@object
	.size		$str$22,($str$23 - $str$22)
$str$22:
        /*0000*/ 	.byte	0x6b, 0x5f, 0x74, 0x69, 0x6c, 0x65, 0x5f, 0x63, 0x6f, 0x75, 0x6e, 0x74, 0x20, 0x3e, 0x3d, 0x20
        /*0010*/ 	.byte	0x31, 0x00
	.type		$str$23,@object
	.size		$str$23,(__unnamed_1 - $str$23)
$str$23:
        /*0012*/ 	.byte	0x2f, 0x74, 0x6d, 0x70, 0x2f, 0x63, 0x75, 0x74, 0x6c, 0x61, 0x73, 0x73, 0x5f, 0x73, 0x77, 0x65
        /*0022*/ 	.byte	0x65, 0x70, 0x5f, 0x73, 0x72, 0x63, 0x2f, 0x69, 0x6e, 0x63, 0x6c, 0x75, 0x64, 0x65, 0x2f, 0x63
        /*0032*/ 	.byte	0x75, 0x74, 0x6c, 0x61, 0x73, 0x73, 0x2f, 0x67, 0x65, 0x6d, 0x6d, 0x2f, 0x63, 0x6f, 0x6c, 0x6c
        /*0042*/ 	.byte	0x65, 0x63, 0x74, 0x69, 0x76, 0x65, 0x2f, 0x73, 0x6d, 0x39, 0x30, 0x5f, 0x6d, 0x6d, 0x61, 0x5f
        /*0052*/ 	.byte	0x74, 0x6d, 0x61, 0x5f, 0x67, 0x6d, 0x6d, 0x61, 0x5f, 0x73, 0x73, 0x5f, 0x77, 0x61, 0x72, 0x70
        /*0062*/ 	.byte	0x73, 0x70, 0x65, 0x63, 0x69, 0x61, 0x6c, 0x69, 0x7a, 0x65, 0x64, 0x2e, 0x68, 0x70, 0x70, 0x00
	.type		__unnamed_1,@object
	.size		__unnamed_1,(.L_0 - __unnamed_1)
__unnamed_1:
        /*0072*/ 	.byte	0x76, 0x6f, 0x69, 0x64, 0x20, 0x63, 0x75, 0x74, 0x6c, 0x61, 0x73, 0x73, 0x3a, 0x3a, 0x67, 0x65
        /* <DEDUP_REMOVED lines=181> */
        /*0bd2*/ 	.byte	0x69, 0x64, 0x65, 0x6e, 0x74, 0x69, 0x74, 0x79, 0x5d, 0x00
.L_0:


//--------------------- .nv.shared._ZN7cutlass13device_kernelINS_4gemm6kernel13GemmUniversalIN4cute5tupleIJiiiiEEENS1_10collective13CollectiveMmaINS1_34MainloopSm90TmaGmmaWarpSpecializedILi5ENS5_IJNS4_1CILi2EEESB_NSA_ILi1EEEEEENS1_35KernelTmaWarpSpecializedCooperativeEEENS5_IJNSA_ILi128EEENSA_ILi256EEENSA_ILi64EEEEEENS_10bfloat16_tENS5_IJlSC_lEEESK_SL_NS4_8TiledMMAINS4_8MMA_AtomIJNS4_4SM904GMMA28MMA_64x256x16_F32BF16BF16_SSILNSP_5MajorE0ELSR_0ELNSP_7ScaleInE1ELSS_1EEEEEENS4_6LayoutINS5_IJSB_SC_SC_EEENS5_IJSC_NSA_ILi0EEESX_EEEEENS5_IJNS4_10UnderscoreES10_S10_EEEEENS4_23SM90_TMA_LOAD_MULTICASTENS4_14ComposedLayoutINS4_7SwizzleILi3ELi4ELi3EEENS4_18smem_ptr_flag_bitsILi16EEENSV_INS5_IJNSA_ILi8EEESI_EEENS5_IJSI_SC_EEEEEEEvNS4_8identityES13_S1D_vS1E_EENS_8epilogue10collective6detail29Sm90TmaWarpSpecializedAdapterINS1H_15DefaultEpilogueISK_SL_SL_NS1G_6thread17LinearCombinationISK_Li1EffLNS1L_9ScaleType4KindE0ELNS_15FloatRoundStyleE2ESK_EENS1_15EpilogueDefaultEEEEEvvEEEEvNT_6ParamsE --------------------------
	.section	.nv.shared._ZN7cutlass13device_kernelINS_4gemm6kernel13GemmUniversalIN4cute5tupleIJiiiiEEENS1_10collective13CollectiveMmaINS1_34MainloopSm90TmaGmmaWarpSpecializedILi5ENS5_IJNS4_1CILi2EEESB_NSA_ILi1EEEEEENS1_35KernelTmaWarpSpecializedCooperativeEEENS5_IJNSA_ILi128EEENSA_ILi256EEENSA_ILi64EEEEEENS_10bfloat16_tENS5_IJlSC_lEEESK_SL_NS4_8TiledMMAINS4_8MMA_AtomIJNS4_4SM904GMMA28MMA_64x256x16_F32BF16BF16_SSILNSP_5MajorE0ELSR_0ELNSP_7ScaleInE1ELSS_1EEEEEENS4_6LayoutINS5_IJSB_SC_SC_EEENS5_IJSC_NSA_ILi0EEESX_EEEEENS5_IJNS4_10UnderscoreES10_S10_EEEEENS4_23SM90_TMA_LOAD_MULTICASTENS4_14ComposedLayoutINS4_7SwizzleILi3ELi4ELi3EEENS4_18smem_ptr_flag_bitsILi16EEENSV_INS5_IJNSA_ILi8EEESI_EEENS5_IJSI_SC_EEEEEEEvNS4_8identityES13_S1D_vS1E_EENS_8epilogue10collective6detail29Sm90TmaWarpSpecializedAdapterINS1H_15DefaultEpilogueISK_SL_SL_NS1G_6thread17LinearCombinationISK_Li1EffLNS1L_9ScaleType4KindE0ELNS_15FloatRoundStyleE2ESK_EENS1_15EpilogueDefaultEEEEEvvEEEEvNT_6ParamsE,"aw",@nobits
	.sectionflags	@""
	.align	16
	.zero		1024


//--------------------- .nv.shared.reserved.0     --------------------------
	.section	.nv.shared.reserved.0,"aw",@nobits
	.weak		__nv_reservedSMEM_offset_0_alias
	.size		__nv_reservedSMEM_offset_0_alias, 0, 0
	.other		__nv_reservedSMEM_offset_0_alias,@"STO_CUDA_RESERVED_SHARED STV_DEFAULT"
__nv_reservedSMEM_offset_0_alias:
	.zero		0


//--------------------- .nv.global                --------------------------
	.section	.nv.global,"aw",@nobits
.nv.global:
	.type		_ZN39_INTERNAL_5dd672c5_4_k_cu_5e822800_39194cute1_E,@object
	.size		_ZN39_INTERNAL_5dd672c5_4_k_cu_5e822800_39194cute1_E,(_ZN39_INTERNAL_5dd672c5_4_k_cu_5e822800_39194cuda3std3__45__cpo6cbeginE - _ZN39_INTERNAL_5dd672c5_4_k_cu_5e822800_39194cute1_E)
_ZN39_INTERNAL_5dd672c5_4_k_cu_5e822800_39194cute1_E:
	.zero		1
	.type		_ZN39_INTERNAL_5dd672c5_4_k_cu_5e822800_39194cuda3std3__45__cpo6cbeginE,@object
	.size		_ZN39_INTERNAL_5dd672c5_4_k_cu_5e822800_39194cuda3std3__45__cpo6cbeginE,(_ZN39_INTERNAL_5dd672c5_4_k_cu_5e822800_39194cuda3std3__48in_placeE - _ZN39_INTERNAL_5dd672c5_4_k_cu_5e822800_39194cuda3std3__45__cpo6cbeginE)
_ZN39_INTERNAL_5dd672c5_4_k_cu_5e822800_39194cuda3std3__45__cpo6cbeginE:
	.zero		1
	.type		_ZN39_INTERNAL_5dd672c5_4_k_cu_5e822800_39194cuda3std3__48in_placeE,@object
	.size		_ZN39_INTERNAL_5dd672c5_4_k_cu_5e822800_39194cuda3std3__48in_placeE,(_ZN39_INTERNAL_5dd672c5_4_k_cu_5e822800_39194cuda3std6ranges3__45__cpo9iter_moveE - _ZN39_INTERNAL_5dd672c5_4_k_cu_5e822800_39194cuda3std3__48in_placeE)
_ZN39_INTERNAL_5dd672c5_4_k_cu_5e822800_39194cuda3std3__48in_placeE:
	.zero		1
	.type		_ZN39_INTERNAL_5dd672c5_4_k_cu_5e822800_39194cuda3std6ranges3__45__cpo9iter_moveE,@object
	.size		_ZN39_INTERNAL_5dd672c5_4_k_cu_5e822800_39194cuda3std6ranges3__45__cpo9iter_moveE,(_ZN39_INTERNAL_5dd672c5_4_k_cu_5e822800_39194cuda3std3__45__cpo5beginE - _ZN39_INTERNAL_5dd672c5_4_k_cu_5e822800_39194cuda3std6ranges3__45__cpo9iter_moveE)
_ZN39_INTERNAL_5dd672c5_4_k_cu_5e822800_39194cuda3std6ranges3__45__cpo9iter_moveE:
	.zero		1
	.type		_ZN39_INTERNAL_5dd672c5_4_k_cu_5e822800_39194cuda3std3__45__cpo5beginE,@object
	.size		_ZN39_INTERNAL_5dd672c5_4_k_cu_5e822800_39194cuda3std3__45__cpo5beginE,(_ZN39_INTERNAL_5dd672c5_4_k_cu_5e822800_39194cuda3std3__441_GLOBAL__N__5dd672c5_4_k_cu_5e822800_39196ignoreE - _ZN39_INTERNAL_5dd672c5_4_k_cu_5e822800_39194cuda3std3__45__cpo5beginE)
_ZN39_INTERNAL_5dd672c5_4_k_cu_5e822800_39194cuda3std3__45__cpo5beginE:
	.zero		1
	.type		_ZN39_INTERNAL_5dd672c5_4_k_cu_5e822800_39194cuda3std3__441_GLOBAL__N__5dd672c5_4_k_cu_5e822800_39196ignoreE,@object
	.size		_ZN39_INTERNAL_5dd672c5_4_k_cu_5e822800_39194cuda3std3__441_GLOBAL__N__5dd672c5_4_k_cu_5e822800_39196ignoreE,(_ZN39_INTERNAL_5dd672c5_4_k_cu_5e822800_39194cute7productE - _ZN39_INTERNAL_5dd672c5_4_k_cu_5e822800_39194cuda3std3__441_GLOBAL__N__5dd672c5_4_k_cu_5e822800_39196ignoreE)
_ZN39_INTERNAL_5dd672c5_4_k_cu_5e822800_39194cuda3std3__441_GLOBAL__N__5dd672c5_4_k_cu_5e822800_39196ignoreE:
	.zero		1
	.type		_ZN39_INTERNAL_5dd672c5_4_k_cu_5e822800_39194cute7productE,@object
	.size		_ZN39_INTERNAL_5dd672c5_4_k_cu_5e822800_39194cute7productE,(_ZN39_INTERNAL_5dd672c5_4_k_cu_5e822800_39194cuda3std3__45__cpo3endE - _ZN39_INTERNAL_5dd672c5_4_k_cu_5e822800_39194cute7productE)
_ZN39_INTERNAL_5dd672c5_4_k_cu_5e822800_39194cute7productE:
	.zero		1
	.type		_ZN39_INTERNAL_5dd672c5_4_k_cu_5e822800_39194cuda3std3__45__cpo3endE,@object
	.size		_ZN39_INTERNAL_5dd672c5_4_k_cu_5e822800_39194cuda3std3__45__cpo3endE,(_ZN39_INTERNAL_5dd672c5_4_k_cu_5e822800_39194cuda3std3__419piecewise_constructE - _ZN39_INTERNAL_5dd672c5_4_k_cu_5e822800_39194cuda3std3__45__cpo3endE)
_ZN39_INTERNAL_5dd672c5_4_k_cu_5e822800_39194cuda3std3__45__cpo3endE:
	.zero		1
	.type		_ZN39_INTERNAL_5dd672c5_4_k_cu_5e822800_39194cuda3std3__419piecewise_constructE,@object
	.size		_ZN39_INTERNAL_5dd672c5_4_k_cu_5e822800_39194cuda3std3__419piecewise_constructE,(_ZN39_INTERNAL_5dd672c5_4_k_cu_5e822800_39194cuda3std3__45__cpo4cendE - _ZN39_INTERNAL_5dd672c5_4_k_cu_5e822800_39194cuda3std3__419piecewise_constructE)
_ZN39_INTERNAL_5dd672c5_4_k_cu_5e822800_39194cuda3std3__419piecewise_constructE:
	.zero		1
	.type		_ZN39_INTERNAL_5dd672c5_4_k_cu_5e822800_39194cuda3std3__45__cpo4cendE,@object
	.size		_ZN39_INTERNAL_5dd672c5_4_k_cu_5e822800_39194cuda3std3__45__cpo4cendE,(_ZN39_INTERNAL_5dd672c5_4_k_cu_5e822800_39194cuda3std6ranges3__45__cpo4swapE - _ZN39_INTERNAL_5dd672c5_4_k_cu_5e822800_39194cuda3std3__45__cpo4cendE)
_ZN39_INTERNAL_5dd672c5_4_k_cu_5e822800_39194cuda3std3__45__cpo4cendE:
	.zero		1
	.type		_ZN39_INTERNAL_5dd672c5_4_k_cu_5e822800_39194cuda3std6ranges3__45__cpo4swapE,@object
	.size		_ZN39_INTERNAL_5dd672c5_4_k_cu_5e822800_39194cuda3std6ranges3__45__cpo4swapE,(.L_8 - _ZN39_INTERNAL_5dd672c5_4_k_cu_5e822800_39194cuda3std6ranges3__45__cpo4swapE)
_ZN39_INTERNAL_5dd672c5_4_k_cu_5e822800_39194cuda3std6ranges3__45__cpo4swapE:
	.zero		1
.L_8:


//--------------------- .nv.constant0._ZN7cutlass13device_kernelINS_4gemm6kernel13GemmUniversalIN4cute5tupleIJiiiiEEENS1_10collective13CollectiveMmaINS1_34MainloopSm90TmaGmmaWarpSpecializedILi5ENS5_IJNS4_1CILi2EEESB_NSA_ILi1EEEEEENS1_35KernelTmaWarpSpecializedCooperativeEEENS5_IJNSA_ILi128EEENSA_ILi256EEENSA_ILi64EEEEEENS_10bfloat16_tENS5_IJlSC_lEEESK_SL_NS4_8TiledMMAINS4_8MMA_AtomIJNS4_4SM904GMMA28MMA_64x256x16_F32BF16BF16_SSILNSP_5MajorE0ELSR_0ELNSP_7ScaleInE1ELSS_1EEEEEENS4_6LayoutINS5_IJSB_SC_SC_EEENS5_IJSC_NSA_ILi0EEESX_EEEEENS5_IJNS4_10UnderscoreES10_S10_EEEEENS4_23SM90_TMA_LOAD_MULTICASTENS4_14ComposedLayoutINS4_7SwizzleILi3ELi4ELi3EEENS4_18smem_ptr_flag_bitsILi16EEENSV_INS5_IJNSA_ILi8EEESI_EEENS5_IJSI_SC_EEEEEEEvNS4_8identityES13_S1D_vS1E_EENS_8epilogue10collective6detail29Sm90TmaWarpSpecializedAdapterINS1H_15DefaultEpilogueISK_SL_SL_NS1G_6thread17LinearCombinationISK_Li1EffLNS1L_9ScaleType4KindE0ELNS_15FloatRoundStyleE2ESK_EENS1_15EpilogueDefaultEEEEEvvEEEEvNT_6ParamsE --------------------------
	.section	.nv.constant0._ZN7cutlass13device_kernelINS_4gemm6kernel13GemmUniversalIN4cute5tupleIJiiiiEEENS1_10collective13CollectiveMmaINS1_34MainloopSm90TmaGmmaWarpSpecializedILi5ENS5_IJNS4_1CILi2EEESB_NSA_ILi1EEEEEENS1_35KernelTmaWarpSpecializedCooperativeEEENS5_IJNSA_ILi128EEENSA_ILi256EEENSA_ILi64EEEEEENS_10bfloat16_tENS5_IJlSC_lEEESK_SL_NS4_8TiledMMAINS4_8MMA_AtomIJNS4_4SM904GMMA28MMA_64x256x16_F32BF16BF16_SSILNSP_5MajorE0ELSR_0ELNSP_7ScaleInE1ELSS_1EEEEEENS4_6LayoutINS5_IJSB_SC_SC_EEENS5_IJSC_NSA_ILi0EEESX_EEEEENS5_IJNS4_10UnderscoreES10_S10_EEEEENS4_23SM90_TMA_LOAD_MULTICASTENS4_14ComposedLayoutINS4_7SwizzleILi3ELi4ELi3EEENS4_18smem_ptr_flag_bitsILi16EEENSV_INS5_IJNSA_ILi8EEESI_EEENS5_IJSI_SC_EEEEEEEvNS4_8identityES13_S1D_vS1E_EENS_8epilogue10collective6detail29Sm90TmaWarpSpecializedAdapterINS1H_15DefaultEpilogueISK_SL_SL_NS1G_6thread17LinearCombinationISK_Li1EffLNS1L_9ScaleType4KindE0ELNS_15FloatRoundStyleE2ESK_EENS1_15EpilogueDefaultEEEEEvvEEEEvNT_6ParamsE,"a",@progbits
	.sectionflags	@""
	.align	4
.nv.constant0._ZN7cutlass13device_kernelINS_4gemm6kernel13GemmUniversalIN4cute5tupleIJiiiiEEENS1_10collective13CollectiveMmaINS1_34MainloopSm90TmaGmmaWarpSpecializedILi5ENS5_IJNS4_1CILi2EEESB_NSA_ILi1EEEEEENS1_35KernelTmaWarpSpecializedCooperativeEEENS5_IJNSA_ILi128EEENSA_ILi256EEENSA_ILi64EEEEEENS_10bfloat16_tENS5_IJlSC_lEEESK_SL_NS4_8TiledMMAINS4_8MMA_AtomIJNS4_4SM904GMMA28MMA_64x256x16_F32BF16BF16_SSILNSP_5MajorE0ELSR_0ELNSP_7ScaleInE1ELSS_1EEEEEENS4_6LayoutINS5_IJSB_SC_SC_EEENS5_IJSC_NSA_ILi0EEESX_EEEEENS5_IJNS4_10UnderscoreES10_S10_EEEEENS4_23SM90_TMA_LOAD_MULTICASTENS4_14ComposedLayoutINS4_7SwizzleILi3ELi4ELi3EEENS4_18smem_ptr_flag_bitsILi16EEENSV_INS5_IJNSA_ILi8EEESI_EEENS5_IJSI_SC_EEEEEEEvNS4_8identityES13_S1D_vS1E_EENS_8epilogue10collective6detail29Sm90TmaWarpSpecializedAdapterINS1H_15DefaultEpilogueISK_SL_SL_NS1G_6thread17LinearCombinationISK_Li1EffLNS1L_9ScaleType4KindE0ELNS_15FloatRoundStyleE2ESK_EENS1_15EpilogueDefaultEEEEEvvEEEEvNT_6ParamsE:
	.zero		1664


//--------------------- SYMBOLS --------------------------

	.type		.nv.reservedSmem.offset0,@object
	.size		.nv.reservedSmem.offset0,0x4
	.type		__assertfail,@function
